//
// Generated by NVIDIA NVVM Compiler
//
// Compiler Build ID: CL-36424714
// Cuda compilation tools, release 13.0, V13.0.88
// Based on NVVM 20.0.0
//

.version 9.0
.target sm_100
.address_size 64

	// .globl	_Z12besselKernelPKdPdi

.visible .entry _Z12besselKernelPKdPdi(
	.param .u64 .ptr .align 1 _Z12besselKernelPKdPdi_param_0,
	.param .u64 .ptr .align 1 _Z12besselKernelPKdPdi_param_1,
	.param .u32 _Z12besselKernelPKdPdi_param_2
)
{
	.reg .pred 	%p<52>;
	.reg .b32 	%r<45>;
	.reg .b32 	%f<231>;
	.reg .b64 	%rd<9>;
	.reg .b64 	%fd<18>;

	ld.param.u64 	%rd1, [_Z12besselKernelPKdPdi_param_0];
	ld.param.u64 	%rd2, [_Z12besselKernelPKdPdi_param_1];
	ld.param.u32 	%r6, [_Z12besselKernelPKdPdi_param_2];
	mov.u32 	%r7, %ntid.x;
	mov.u32 	%r8, %ctaid.x;
	mov.u32 	%r9, %tid.x;
	mad.lo.s32 	%r1, %r7, %r8, %r9;
	setp.ge.s32 	%p2, %r1, %r6;
	@%p2 bra 	$L__BB0_28;
	cvta.to.global.u64 	%rd3, %rd1;
	mov.f32 	%f34, 0f00000000;
	mov.f32 	%f35, 0f3F000000;
	mul.rn.f32 	%f36, %f35, %f34;
	mov.f32 	%f37, 0f3DF6384F;
	mul.rn.f32 	%f38, %f37, %f34;
	fma.rn.f32 	%f39, %f36, 0f3FB8AA3B, 0f00000000;
	add.f32 	%f40, %f39, 0f00000000;
	mul.f32 	%f41, %f38, 0f40400000;
	fma.rn.f32 	%f42, %f41, %f36, %f40;
	fma.rn.f32 	%f43, %f38, 0f00000000, %f42;
	add.rn.f32 	%f1, %f34, %f43;
	mov.f32 	%f44, 0f80000000;
	add.rn.f32 	%f45, %f1, %f44;
	neg.f32 	%f46, %f45;
	add.rn.f32 	%f2, %f43, %f46;
	mov.f32 	%f47, 0f40000000;
	add.rn.f32 	%f3, %f47, %f43;
	mov.f32 	%f48, 0fC0000000;
	add.rn.f32 	%f49, %f3, %f48;
	neg.f32 	%f50, %f49;
	add.rn.f32 	%f4, %f43, %f50;
	mul.wide.s32 	%rd4, %r1, 8;
	add.s64 	%rd5, %rd3, %rd4;
	ld.global.f64 	%fd10, [%rd5];
	cvt.rn.f32.f64 	%f5, %fd10;
	abs.f32 	%f51, %f5;
	setp.lt.f32 	%p3, %f51, 0f00800000;
	mul.f32 	%f52, %f51, 0f4B800000;
	selp.f32 	%f53, %f52, %f51, %p3;
	selp.f32 	%f54, 0fC1C00000, 0f00000000, %p3;
	mov.b32 	%r10, %f53;
	add.s32 	%r11, %r10, -1060439283;
	and.b32  	%r12, %r11, -8388608;
	sub.s32 	%r13, %r10, %r12;
	mov.b32 	%f55, %r13;
	cvt.rn.f32.s32 	%f56, %r12;
	fma.rn.f32 	%f57, %f56, 0f34000000, %f54;
	add.f32 	%f58, %f55, 0fBF800000;
	add.f32 	%f59, %f55, 0f3F800000;
	rcp.approx.ftz.f32 	%f60, %f59;
	add.f32 	%f61, %f58, %f58;
	mul.f32 	%f62, %f61, %f60;
	mul.f32 	%f63, %f62, %f62;
	sub.f32 	%f64, %f58, %f62;
	add.f32 	%f65, %f64, %f64;
	neg.f32 	%f66, %f62;
	fma.rn.f32 	%f67, %f66, %f58, %f65;
	mul.rn.f32 	%f68, %f60, %f67;
	fma.rn.f32 	%f69, %f63, 0f3A2C32E4, 0f3B52E7DB;
	fma.rn.f32 	%f70, %f69, %f63, 0f3C93BB73;
	fma.rn.f32 	%f71, %f70, %f63, 0f3DF6384F;
	mul.rn.f32 	%f72, %f71, %f63;
	fma.rn.f32 	%f73, %f62, 0f3FB8AA3B, %f57;
	sub.f32 	%f74, %f57, %f73;
	fma.rn.f32 	%f75, %f62, 0f3FB8AA3B, %f74;
	fma.rn.f32 	%f76, %f68, 0f3FB8AA3B, %f75;
	fma.rn.f32 	%f77, %f62, 0f32A55E34, %f76;
	mul.f32 	%f78, %f72, 0f40400000;
	fma.rn.f32 	%f79, %f78, %f68, %f77;
	fma.rn.f32 	%f80, %f72, %f62, %f79;
	add.rn.f32 	%f7, %f73, %f80;
	neg.f32 	%f81, %f73;
	add.rn.f32 	%f82, %f7, %f81;
	neg.f32 	%f83, %f82;
	add.rn.f32 	%f8, %f80, %f83;
	setp.eq.f32 	%p4, %f5, 0f00000000;
	setp.eq.f32 	%p5, %f51, 0f7F800000;
	or.pred  	%p1, %p4, %p5;
	add.f32 	%f84, %f5, %f5;
	mov.b32 	%r2, %f84;
	xor.b32  	%r3, %r2, 2139095040;
	mov.f64 	%fd14, 0d0000000000000000;
	not.pred 	%p41, %p1;
	mov.f64 	%fd15, %fd14;
$L__BB0_2:
	mov.f64 	%fd2, %fd15;
	setp.eq.f64 	%p6, %fd14, 0d0000000000000000;
	setp.ltu.f64 	%p7, %fd14, 0d3FF0000000000000;
	or.pred  	%p8, %p6, %p7;
	mov.f32 	%f226, 0f3F800000;
	@%p8 bra 	$L__BB0_6;
	mov.b32 	%r44, 1;
	mov.f64 	%fd16, 0d3FF0000000000000;
	mov.f64 	%fd17, %fd16;
$L__BB0_4:
	mul.f64 	%fd17, %fd17, %fd16;
	add.s32 	%r44, %r44, 1;
	cvt.rn.f64.u32 	%fd16, %r44;
	setp.ge.f64 	%p9, %fd14, %fd16;
	@%p9 bra 	$L__BB0_4;
	cvt.rn.f32.f64 	%f226, %fd17;
$L__BB0_6:
	cvt.rn.f32.f64 	%f11, %fd14;
	setp.eq.f32 	%p10, %f11, 0f00000000;
	mov.f32 	%f227, 0f3F800000;
	@%p10 bra 	$L__BB0_11;
	abs.f32 	%f12, %f11;
	setp.num.f32 	%p11, %f12, %f12;
	@%p11 bra 	$L__BB0_9;
	mov.f32 	%f116, 0fBF800000;
	add.rn.f32 	%f227, %f116, %f11;
	bra.uni 	$L__BB0_11;
$L__BB0_9:
	setp.eq.f32 	%p12, %f12, 0f7F800000;
	@%p12 bra 	$L__BB0_11;
	mul.rn.f32 	%f88, %f1, %f11;
	cvt.rni.f32.f32 	%f89, %f88;
	sub.f32 	%f90, %f88, %f89;
	neg.f32 	%f91, %f88;
	fma.rn.f32 	%f92, %f1, %f11, %f91;
	fma.rn.f32 	%f93, %f2, %f11, %f92;
	add.f32 	%f94, %f90, %f93;
	setp.gt.f32 	%p13, %f89, 0f00000000;
	selp.b32 	%r15, 0, -2097152000, %p13;
	setp.lt.f32 	%p14, %f88, 0f00000000;
	selp.f32 	%f95, 0f00000000, 0f7F800000, %p14;
	abs.f32 	%f96, %f88;
	setp.gt.f32 	%p15, %f96, 0f43180000;
	cvt.rzi.s32.f32 	%r16, %f89;
	shl.b32 	%r17, %r16, 23;
	sub.s32 	%r18, %r17, %r15;
	mov.b32 	%f97, %r18;
	add.s32 	%r19, %r15, 2130706432;
	mov.b32 	%f98, %r19;
	fma.rn.f32 	%f99, %f94, 0f391FCB8E, 0f3AAF85ED;
	fma.rn.f32 	%f100, %f99, %f94, 0f3C1D9856;
	fma.rn.f32 	%f101, %f100, %f94, 0f3D6357BB;
	fma.rn.f32 	%f102, %f101, %f94, 0f3E75FDEC;
	fma.rn.f32 	%f103, %f102, %f94, 0f3F317218;
	fma.rn.f32 	%f104, %f103, %f94, 0f3F800000;
	mul.f32 	%f105, %f104, %f98;
	mul.f32 	%f106, %f105, %f97;
	selp.f32 	%f107, %f95, %f106, %p15;
	mul.f32 	%f108, %f11, 0f3F000000;
	cvt.rzi.f32.f32 	%f109, %f108;
	add.f32 	%f110, %f109, %f109;
	sub.f32 	%f111, %f11, %f110;
	abs.f32 	%f112, %f111;
	setp.neu.f32 	%p16, %f112, 0f3F800000;
	neg.f32 	%f113, %f107;
	selp.f32 	%f114, %f107, %f113, %p16;
	cvt.rmi.f32.f32 	%f115, %f11;
	setp.neu.f32 	%p17, %f115, %f11;
	selp.f32 	%f227, 0f7FFFFFFF, %f114, %p17;
$L__BB0_11:
	setp.eq.f32 	%p18, %f11, 0f00000000;
	mov.f32 	%f228, 0f3F800000;
	@%p18 bra 	$L__BB0_14;
	mul.rn.f32 	%f118, %f3, %f11;
	cvt.rni.f32.f32 	%f119, %f118;
	sub.f32 	%f120, %f118, %f119;
	neg.f32 	%f121, %f118;
	fma.rn.f32 	%f122, %f3, %f11, %f121;
	fma.rn.f32 	%f123, %f4, %f11, %f122;
	add.f32 	%f124, %f120, %f123;
	setp.gt.f32 	%p19, %f119, 0f00000000;
	selp.b32 	%r20, 0, -2097152000, %p19;
	abs.f32 	%f125, %f11;
	setp.num.f32 	%p20, %f125, %f125;
	setp.lt.f32 	%p21, %f118, 0f00000000;
	selp.f32 	%f126, 0f00000000, 0f7F800000, %p21;
	abs.f32 	%f127, %f118;
	setp.gt.f32 	%p22, %f127, 0f43180000;
	cvt.rzi.s32.f32 	%r21, %f119;
	shl.b32 	%r22, %r21, 23;
	sub.s32 	%r23, %r22, %r20;
	mov.b32 	%f128, %r23;
	add.s32 	%r24, %r20, 2130706432;
	mov.b32 	%f129, %r24;
	fma.rn.f32 	%f130, %f124, 0f391FCB8E, 0f3AAF85ED;
	fma.rn.f32 	%f131, %f130, %f124, 0f3C1D9856;
	fma.rn.f32 	%f132, %f131, %f124, 0f3D6357BB;
	fma.rn.f32 	%f133, %f132, %f124, 0f3E75FDEC;
	fma.rn.f32 	%f134, %f133, %f124, 0f3F317218;
	fma.rn.f32 	%f135, %f134, %f124, 0f3F800000;
	mul.f32 	%f136, %f135, %f129;
	mul.f32 	%f137, %f136, %f128;
	selp.f32 	%f228, %f126, %f137, %p22;
	@%p20 bra 	$L__BB0_14;
	mov.f32 	%f138, 0f40800000;
	add.rn.f32 	%f228, %f138, %f11;
$L__BB0_14:
	abs.f32 	%f19, %f226;
	setp.eq.f32 	%p23, %f226, 0f3F800000;
	mov.f32 	%f229, 0f3F800000;
	@%p23 bra 	$L__BB0_19;
	setp.num.f32 	%p24, %f19, %f19;
	@%p24 bra 	$L__BB0_17;
	mov.f32 	%f195, 0f40000000;
	add.rn.f32 	%f229, %f226, %f195;
	bra.uni 	$L__BB0_19;
$L__BB0_17:
	setp.lt.f32 	%p25, %f19, 0f00800000;
	mul.f32 	%f140, %f19, 0f4B800000;
	selp.f32 	%f141, %f140, %f19, %p25;
	mov.b32 	%r25, %f141;
	add.s32 	%r26, %r25, -1060439283;
	and.b32  	%r27, %r26, -8388608;
	sub.s32 	%r28, %r25, %r27;
	mov.b32 	%f142, %r28;
	cvt.rn.f32.s32 	%f143, %r27;
	selp.f32 	%f144, 0fC1C00000, 0f00000000, %p25;
	fma.rn.f32 	%f145, %f143, 0f34000000, %f144;
	add.f32 	%f146, %f142, 0fBF800000;
	add.f32 	%f147, %f142, 0f3F800000;
	rcp.approx.ftz.f32 	%f148, %f147;
	add.f32 	%f149, %f146, %f146;
	mul.f32 	%f150, %f149, %f148;
	mul.f32 	%f151, %f150, %f150;
	neg.f32 	%f152, %f150;
	sub.f32 	%f153, %f146, %f150;
	add.f32 	%f154, %f153, %f153;
	fma.rn.f32 	%f155, %f152, %f146, %f154;
	mul.rn.f32 	%f156, %f148, %f155;
	fma.rn.f32 	%f157, %f151, 0f3A2C32E4, 0f3B52E7DB;
	fma.rn.f32 	%f158, %f157, %f151, 0f3C93BB73;
	fma.rn.f32 	%f159, %f158, %f151, 0f3DF6384F;
	mul.rn.f32 	%f160, %f159, %f151;
	fma.rn.f32 	%f161, %f150, 0f3FB8AA3B, %f145;
	mul.f32 	%f162, %f160, 0f40400000;
	sub.f32 	%f163, %f145, %f161;
	fma.rn.f32 	%f164, %f150, 0f3FB8AA3B, %f163;
	fma.rn.f32 	%f165, %f156, 0f3FB8AA3B, %f164;
	fma.rn.f32 	%f166, %f150, 0f32A55E34, %f165;
	fma.rn.f32 	%f167, %f162, %f156, %f166;
	fma.rn.f32 	%f168, %f160, %f150, %f167;
	add.rn.f32 	%f169, %f161, %f168;
	mov.f32 	%f170, 0f40000000;
	mul.rn.f32 	%f171, %f169, %f170;
	cvt.rni.f32.f32 	%f172, %f171;
	sub.f32 	%f173, %f171, %f172;
	neg.f32 	%f174, %f171;
	fma.rn.f32 	%f175, %f169, 0f40000000, %f174;
	neg.f32 	%f176, %f161;
	add.rn.f32 	%f177, %f169, %f176;
	neg.f32 	%f178, %f177;
	add.rn.f32 	%f179, %f168, %f178;
	fma.rn.f32 	%f180, %f179, 0f40000000, %f175;
	add.f32 	%f181, %f173, %f180;
	setp.gt.f32 	%p26, %f172, 0f00000000;
	selp.b32 	%r29, 0, -2097152000, %p26;
	setp.neu.f32 	%p27, %f226, 0f00000000;
	setp.neu.f32 	%p28, %f19, 0f7F800000;
	setp.lt.f32 	%p29, %f171, 0f00000000;
	selp.f32 	%f182, 0f00000000, 0f7F800000, %p29;
	abs.f32 	%f183, %f171;
	setp.gt.f32 	%p30, %f183, 0f43180000;
	cvt.rzi.s32.f32 	%r30, %f172;
	shl.b32 	%r31, %r30, 23;
	sub.s32 	%r32, %r31, %r29;
	mov.b32 	%f184, %r32;
	add.s32 	%r33, %r29, 2130706432;
	mov.b32 	%f185, %r33;
	fma.rn.f32 	%f186, %f181, 0f391FCB8E, 0f3AAF85ED;
	fma.rn.f32 	%f187, %f186, %f181, 0f3C1D9856;
	fma.rn.f32 	%f188, %f187, %f181, 0f3D6357BB;
	fma.rn.f32 	%f189, %f188, %f181, 0f3E75FDEC;
	fma.rn.f32 	%f190, %f189, %f181, 0f3F317218;
	fma.rn.f32 	%f191, %f190, %f181, 0f3F800000;
	mul.f32 	%f192, %f191, %f185;
	mul.f32 	%f193, %f192, %f184;
	selp.f32 	%f229, %f182, %f193, %p30;
	and.pred  	%p31, %p27, %p28;
	@%p31 bra 	$L__BB0_19;
	add.f32 	%f194, %f226, %f226;
	mov.b32 	%r34, %f194;
	and.b32  	%r35, %r34, 2147483647;
	mov.b32 	%f229, %r35;
$L__BB0_19:
	setp.eq.f32 	%p32, %f5, 0f3F800000;
	mul.f32 	%f197, %f228, %f229;
	div.rn.f32 	%f24, %f227, %f197;
	add.f64 	%fd12, %fd14, %fd14;
	cvt.rn.f32.f64 	%f25, %fd12;
	mul.f32 	%f198, %f25, 0f3F000000;
	cvt.rzi.f32.f32 	%f199, %f198;
	add.f32 	%f200, %f199, %f199;
	sub.f32 	%f201, %f25, %f200;
	abs.f32 	%f26, %f201;
	mul.rn.f32 	%f202, %f7, %f25;
	neg.f32 	%f203, %f202;
	fma.rn.f32 	%f204, %f7, %f25, %f203;
	fma.rn.f32 	%f205, %f8, %f25, %f204;
	cvt.rni.f32.f32 	%f206, %f202;
	sub.f32 	%f207, %f202, %f206;
	add.f32 	%f208, %f207, %f205;
	fma.rn.f32 	%f209, %f208, 0f391FCB8E, 0f3AAF85ED;
	fma.rn.f32 	%f210, %f209, %f208, 0f3C1D9856;
	fma.rn.f32 	%f211, %f210, %f208, 0f3D6357BB;
	fma.rn.f32 	%f212, %f211, %f208, 0f3E75FDEC;
	fma.rn.f32 	%f213, %f212, %f208, 0f3F317218;
	fma.rn.f32 	%f214, %f213, %f208, 0f3F800000;
	cvt.rzi.s32.f32 	%r36, %f206;
	setp.gt.f32 	%p33, %f206, 0f00000000;
	selp.b32 	%r37, 0, -2097152000, %p33;
	add.s32 	%r38, %r37, 2130706432;
	mov.b32 	%f215, %r38;
	mul.f32 	%f216, %f214, %f215;
	shl.b32 	%r39, %r36, 23;
	sub.s32 	%r40, %r39, %r37;
	mov.b32 	%f217, %r40;
	mul.f32 	%f218, %f216, %f217;
	abs.f32 	%f219, %f202;
	setp.gt.f32 	%p34, %f219, 0f43180000;
	setp.lt.f32 	%p35, %f202, 0f00000000;
	selp.f32 	%f220, 0f00000000, 0f7F800000, %p35;
	selp.f32 	%f27, %f220, %f218, %p34;
	setp.eq.f32 	%p36, %f25, 0f00000000;
	or.pred  	%p37, %p36, %p32;
	mov.f32 	%f230, 0f3F800000;
	@%p37 bra 	$L__BB0_26;
	setp.num.f32 	%p38, %f51, %f51;
	abs.f32 	%f221, %f25;
	setp.num.f32 	%p39, %f221, %f221;
	and.pred  	%p40, %p38, %p39;
	@%p40 bra 	$L__BB0_22;
	add.rn.f32 	%f230, %f5, %f25;
	bra.uni 	$L__BB0_26;
$L__BB0_22:
	@%p41 bra 	$L__BB0_24;
	setp.neu.f32 	%p49, %f26, 0f3F800000;
	setp.lt.f32 	%p50, %f25, 0f00000000;
	selp.b32 	%r41, %r3, %r2, %p50;
	and.b32  	%r42, %r41, 2147483647;
	selp.b32 	%r43, %r42, %r41, %p49;
	mov.b32 	%f230, %r43;
	bra.uni 	$L__BB0_26;
$L__BB0_24:
	setp.geu.f32 	%p42, %f5, 0f00000000;
	setp.eq.f32 	%p43, %f5, 0fBF800000;
	setp.eq.f32 	%p44, %f221, 0f7F800000;
	and.pred  	%p45, %p43, %p44;
	or.pred  	%p46, %p45, %p42;
	selp.f32 	%f230, 0f3F800000, %f27, %p45;
	@%p46 bra 	$L__BB0_26;
	setp.neu.f32 	%p47, %f26, 0f3F800000;
	neg.f32 	%f222, %f27;
	selp.f32 	%f223, %f27, %f222, %p47;
	cvt.rmi.f32.f32 	%f224, %f25;
	setp.neu.f32 	%p48, %f224, %f25;
	selp.f32 	%f230, 0f7FFFFFFF, %f223, %p48;
$L__BB0_26:
	mul.f32 	%f225, %f24, %f230;
	cvt.f64.f32 	%fd13, %f225;
	add.f64 	%fd15, %fd2, %fd13;
	add.f64 	%fd14, %fd14, 0d3FF0000000000000;
	setp.ne.f64 	%p51, %fd15, %fd2;
	@%p51 bra 	$L__BB0_2;
	cvta.to.global.u64 	%rd6, %rd2;
	add.s64 	%rd8, %rd6, %rd4;
	st.global.f64 	[%rd8], %fd15;
$L__BB0_28:
	ret;

}


// ===== COMPILED SASS (sm_100) =====

	.target	sm_100

	.elftype	@"ET_EXEC"


//--------------------- .note.nv.tkinfo           --------------------------
	.section	.note.nv.tkinfo,"",@"SHT_NOTE"
	.sectionflags	@"SHF_NOTE_NV_TKINFO"
	.tkinfo
        /*0018*/ 	.word	0x00000002
        /*0030*/ 	.string	""
        /*0030*/ 	.string	"ptxas"
        /*0030*/ 	.string	"Cuda compilation tools, release 13.0, V13.0.88"
        /*0030*/ 	.string	"Build cuda_13.0.r13.0/compiler.36424714_0"
        /*0030*/ 	.string	"-arch sm_100 -m 64 "



//--------------------- .note.nv.cuinfo           --------------------------
	.section	.note.nv.cuinfo,"",@"SHT_NOTE"
	.sectionflags	@"SHF_NOTE_NV_CUINFO"
        /*0018*/ 	.short	0x0002
        /*001a*/ 	.short	0x0064
        /*001c*/ 	.short	0x0082
	.zero		2


//--------------------- .nv.info                  --------------------------
	.section	.nv.info,"",@"SHT_CUDA_INFO"
	.align	4


	//----- nvinfo : EIATTR_REGCOUNT
	.align		4
        /*0000*/ 	.byte	0x04, 0x2f
        /*0002*/ 	.short	(.L_1 - .L_0)
	.align		4
.L_0:
        /*0004*/ 	.word	index@(_Z12besselKernelPKdPdi)
        /*0008*/ 	.word	0x0000001c


	//----- nvinfo : EIATTR_FRAME_SIZE
	.align		4
.L_1:
        /*000c*/ 	.byte	0x04, 0x11
        /*000e*/ 	.short	(.L_3 - .L_2)
	.align		4
.L_2:
        /*0010*/ 	.word	index@($__internal_0_$__cuda_sm3x_div_rn_noftz_f32_slowpath)
        /*0014*/ 	.word	0x00000000


	//----- nvinfo : EIATTR_FRAME_SIZE
	.align		4
.L_3:
        /*0018*/ 	.byte	0x04, 0x11
        /*001a*/ 	.short	(.L_5 - .L_4)
	.align		4
.L_4:
        /*001c*/ 	.word	index@(_Z12besselKernelPKdPdi)
        /*0020*/ 	.word	0x00000000


	//----- nvinfo : EIATTR_MIN_STACK_SIZE
	.align		4
.L_5:
        /*0024*/ 	.byte	0x04, 0x12
        /*0026*/ 	.short	(.L_7 - .L_6)
	.align		4
.L_6:
        /*0028*/ 	.word	index@(_Z12besselKernelPKdPdi)
        /*002c*/ 	.word	0x00000000
.L_7:


//--------------------- .nv.compat                --------------------------
	.section	.nv.compat,"",@"SHT_CUDA_COMPAT_INFO"
	.align	4
        /*0000*/ 	.byte	0x02, 0x09, 0x00, 0x00, 0x02, 0x02, 0x01, 0x00, 0x02, 0x05, 0x05, 0x00, 0x03, 0x07, 0x01, 0x01
        /*0010*/ 	.byte	0x02, 0x03, 0x00, 0x00, 0x02, 0x06, 0x01, 0x00, 0x04, 0x0b, 0x08, 0x00, 0x01, 0x00, 0x00, 0x00
        /*0020*/ 	.byte	0x00, 0x00, 0x00, 0x00


//--------------------- .nv.info._Z12besselKernelPKdPdi --------------------------
	.section	.nv.info._Z12besselKernelPKdPdi,"",@"SHT_CUDA_INFO"
	.sectionflags	@""
	.align	4


	//----- nvinfo : EIATTR_CUDA_API_VERSION
	.align		4
        /*0000*/ 	.byte	0x04, 0x37
        /*0002*/ 	.short	(.L_9 - .L_8)
.L_8:
        /*0004*/ 	.word	0x00000082


	//----- nvinfo : EIATTR_KPARAM_INFO
	.align		4
.L_9:
        /*0008*/ 	.byte	0x04, 0x17
        /*000a*/ 	.short	(.L_11 - .L_10)
.L_10:
        /*000c*/ 	.word	0x00000000
        /*0010*/ 	.short	0x0002
        /*0012*/ 	.short	0x0010
        /*0014*/ 	.byte	0x00, 0xf0, 0x11, 0x00


	//----- nvinfo : EIATTR_KPARAM_INFO
	.align		4
.L_11:
        /*0018*/ 	.byte	0x04, 0x17
        /*001a*/ 	.short	(.L_13 - .L_12)
.L_12:
        /*001c*/ 	.word	0x00000000
        /*0020*/ 	.short	0x0001
        /*0022*/ 	.short	0x0008
        /*0024*/ 	.byte	0x00, 0xf5, 0x21, 0x00


	//----- nvinfo : EIATTR_KPARAM_INFO
	.align		4
.L_13:
        /*0028*/ 	.byte	0x04, 0x17
        /*002a*/ 	.short	(.L_15 - .L_14)
.L_14:
        /*002c*/ 	.word	0x00000000
        /*0030*/ 	.short	0x0000
        /*0032*/ 	.short	0x0000
        /*0034*/ 	.byte	0x00, 0xf5, 0x21, 0x00


	//----- nvinfo : EIATTR_SPARSE_MMA_MASK
	.align		4
.L_15:
        /*0038*/ 	.byte	0x03, 0x50
        /*003a*/ 	.short	0x0000


	//----- nvinfo : EIATTR_MAXREG_COUNT
	.align		4
        /*003c*/ 	.byte	0x03, 0x1b
        /*003e*/ 	.short	0x00ff


	//----- nvinfo : EIATTR_MERCURY_ISA_VERSION
	.align		4
        /*0040*/ 	.byte	0x03, 0x5f
        /*0042*/ 	.short	0x0101


	//----- nvinfo : EIATTR_VRC_CTA_INIT_COUNT
	.align		4
        /*0044*/ 	.byte	0x02, 0x4a
	.zero		1
	.zero		1


	//----- nvinfo : EIATTR_EXIT_INSTR_OFFSETS
	.align		4
        /*0048*/ 	.byte	0x04, 0x1c
        /*004a*/ 	.short	(.L_17 - .L_16)


	//   ....[0]....
.L_16:
        /*004c*/ 	.word	0x00000070


	//   ....[1]....
        /*0050*/ 	.word	0x00001300


	//----- nvinfo : EIATTR_CRS_STACK_SIZE
	.align		4
.L_17:
        /*0054*/ 	.byte	0x04, 0x1e
        /*0056*/ 	.short	(.L_19 - .L_18)
.L_18:
        /*0058*/ 	.word	0x00000000


	//----- nvinfo : EIATTR_CBANK_PARAM_SIZE
	.align		4
.L_19:
        /*005c*/ 	.byte	0x03, 0x19
        /*005e*/ 	.short	0x0014


	//----- nvinfo : EIATTR_PARAM_CBANK
	.align		4
        /*0060*/ 	.byte	0x04, 0x0a
        /*0062*/ 	.short	(.L_21 - .L_20)
	.align		4
.L_20:
        /*0064*/ 	.word	index@(.nv.constant0._Z12besselKernelPKdPdi)
        /*0068*/ 	.short	0x0380
        /*006a*/ 	.short	0x0014


	//----- nvinfo : EIATTR_SW_WAR
	.align		4
.L_21:
        /*006c*/ 	.byte	0x04, 0x36
        /*006e*/ 	.short	(.L_23 - .L_22)
.L_22:
        /*0070*/ 	.word	0x00000008
.L_23:


//--------------------- .nv.callgraph             --------------------------
	.section	.nv.callgraph,"",@"SHT_CUDA_CALLGRAPH"
	.align	4
	.sectionentsize	8
	.align		4
        /*0000*/ 	.word	0x00000000
	.align		4
        /*0004*/ 	.word	0xffffffff
	.align		4
        /*0008*/ 	.word	0x00000000
	.align		4
        /*000c*/ 	.word	0xfffffffe
	.align		4
        /*0010*/ 	.word	0x00000000
	.align		4
        /*0014*/ 	.word	0xfffffffd
	.align		4
        /*0018*/ 	.word	0x00000000
	.align		4
        /*001c*/ 	.word	0xfffffffc


//--------------------- .text._Z12besselKernelPKdPdi --------------------------
	.section	.text._Z12besselKernelPKdPdi,"ax",@progbits
	.align	128
        .global         _Z12besselKernelPKdPdi
        .type           _Z12besselKernelPKdPdi,@function
        .size           _Z12besselKernelPKdPdi,(.L_x_28 - _Z12besselKernelPKdPdi)
        .other          _Z12besselKernelPKdPdi,@"STO_CUDA_ENTRY STV_DEFAULT"
_Z12besselKernelPKdPdi:
.text._Z12besselKernelPKdPdi:
[----:B------:R-:W-:Y:S01]  /*0000*/  LDC R1, c[0x0][0x37c] ;  /* 0x0000df00ff017b82 */ /* 0x000fe20000000800 */
[----:B------:R-:W0:Y:S01]  /*0010*/  S2R R2, SR_CTAID.X ;  /* 0x0000000000027919 */ /* 0x000e220000002500 */
[----:B------:R-:W0:Y:S01]  /*0020*/  LDCU UR4, c[0x0][0x360] ;  /* 0x00006c00ff0477ac */ /* 0x000e220008000800 */
[----:B------:R-:W0:Y:S01]  /*0030*/  S2R R3, SR_TID.X ;  /* 0x0000000000037919 */ /* 0x000e220000002100 */
[----:B------:R-:W1:Y:S01]  /*0040*/  LDCU UR5, c[0x0][0x390] ;  /* 0x00007200ff0577ac */ /* 0x000e620008000800 */
[----:B0-----:R-:W-:-:S05]  /*0050*/  IMAD R2, R2, UR4, R3 ;  /* 0x0000000402027c24 */ /* 0x001fca000f8e0203 */
[----:B-1----:R-:W-:-:S13]  /*0060*/  ISETP.GE.AND P0, PT, R2, UR5, PT ;  /* 0x0000000502007c0c */ /* 0x002fda000bf06270 */
[----:B------:R-:W-:Y:S05]  /*0070*/  @P0 EXIT ;  /* 0x000000000000094d */ /* 0x000fea0003800000 */
[----:B------:R-:W0:Y:S01]  /*0080*/  LDC.64 R4, c[0x0][0x380] ;  /* 0x0000e000ff047b82 */ /* 0x000e220000000a00 */
[----:B------:R-:W1:Y:S01]  /*0090*/  LDCU.64 UR4, c[0x0][0x358] ;  /* 0x00006b00ff0477ac */ /* 0x000e620008000a00 */
[----:B0-----:R-:W-:-:S06]  /*00a0*/  IMAD.WIDE R4, R2, 0x8, R4 ;  /* 0x0000000802047825 */ /* 0x001fcc00078e0204 */
[----:B-1----:R-:W2:Y:S01]  /*00b0*/  LDG.E.64 R4, desc[UR4][R4.64] ;  /* 0x0000000404047981 */ /* 0x002ea2000c1e1b00 */
[----:B------:R-:W-:Y:S01]  /*00c0*/  HFMA2 R11, -RZ, RZ, 0.771484375, 0.21533203125 ;  /* 0x3a2c32e4ff0b7431 */ /* 0x000fe200000001ff */
[----:B------:R-:W-:Y:S01]  /*00d0*/  BSSY.RECONVERGENT B0, `(.L_x_0) ;  /* 0x000011f000007945 */ /* 0x000fe20003800200 */
[----:B--2---:R-:W0:Y:S02]  /*00e0*/  F2F.F32.F64 R8, R4 ;  /* 0x0000000400087310 */ /* 0x004e240000301000 */
[C---:B0-----:R-:W-:Y:S01]  /*00f0*/  FMUL R3, |R8|.reuse, 16777216 ;  /* 0x4b80000008037820 */ /* 0x041fe20000400200 */
[----:B------:R-:W-:-:S04]  /*0100*/  FSETP.GEU.AND P0, PT, |R8|, 1.175494350822287508e-38, PT ;  /* 0x008000000800780b */ /* 0x000fc80003f0e200 */
[----:B------:R-:W-:-:S04]  /*0110*/  FSEL R3, R3, |R8|, !P0 ;  /* 0x4000000803037208 */ /* 0x000fc80004000000 */
[----:B------:R-:W-:-:S04]  /*0120*/  IADD3 R0, PT, PT, R3, -0x3f3504f3, RZ ;  /* 0xc0cafb0d03007810 */ /* 0x000fc80007ffe0ff */
[----:B------:R-:W-:Y:S02]  /*0130*/  LOP3.LUT R6, R0, 0xff800000, RZ, 0xc0, !PT ;  /* 0xff80000000067812 */ /* 0x000fe400078ec0ff */
[----:B------:R-:W-:Y:S02]  /*0140*/  FSEL R0, RZ, -24, P0 ;  /* 0xc1c00000ff007808 */ /* 0x000fe40000000000 */
[----:B------:R-:W-:Y:S02]  /*0150*/  IADD3 R3, PT, PT, R3, -R6, RZ ;  /* 0x8000000603037210 */ /* 0x000fe40007ffe0ff */
[----:B------:R-:W-:-:S03]  /*0160*/  FSETP.NEU.AND P0, PT, |R8|, +INF , PT ;  /* 0x7f8000000800780b */ /* 0x000fc60003f0d200 */
[C---:B------:R-:W-:Y:S01]  /*0170*/  FADD R9, R3.reuse, 1 ;  /* 0x3f80000003097421 */ /* 0x040fe20000000000 */
[----:B------:R-:W-:Y:S01]  /*0180*/  FADD R7, R3, -1 ;  /* 0xbf80000003077421 */ /* 0x000fe20000000000 */
[----:B------:R-:W-:Y:S02]  /*0190*/  I2FP.F32.S32 R3, R6 ;  /* 0x0000000600037245 */ /* 0x000fe40000201400 */
[----:B------:R-:W-:Y:S01]  /*01a0*/  FSETP.EQ.OR P0, PT, R8, RZ, !P0 ;  /* 0x000000ff0800720b */ /* 0x000fe20004702400 */
[----:B------:R-:W-:Y:S01]  /*01b0*/  FADD R10, R7, R7 ;  /* 0x00000007070a7221 */ /* 0x000fe20000000000 */
[----:B------:R-:W0:Y:S01]  /*01c0*/  MUFU.RCP R9, R9 ;  /* 0x0000000900097308 */ /* 0x000e220000001000 */
[----:B------:R-:W-:Y:S02]  /*01d0*/  FFMA R0, R3, 1.1920928955078125e-07, R0 ;  /* 0x3400000003007823 */ /* 0x000fe40000000000 */
[----:B0-----:R-:W-:-:S04]  /*01e0*/  FMUL R5, R9, R10 ;  /* 0x0000000a09057220 */ /* 0x001fc80000400000 */
[----:B------:R-:W-:Y:S01]  /*01f0*/  FADD R6, R7, -R5 ;  /* 0x8000000507067221 */ /* 0x000fe20000000000 */
[C---:B------:R-:W-:Y:S01]  /*0200*/  FMUL R4, R5.reuse, R5 ;  /* 0x0000000505047220 */ /* 0x040fe20000400000 */
[----:B------:R-:W-:Y:S02]  /*0210*/  FFMA R3, R5, 1.4426950216293334961, R0 ;  /* 0x3fb8aa3b05037823 */ /* 0x000fe40000000000 */
[----:B------:R-:W-:Y:S01]  /*0220*/  FADD R6, R6, R6 ;  /* 0x0000000606067221 */ /* 0x000fe20000000000 */
[----:B------:R-:W-:Y:S01]  /*0230*/  FFMA R11, R4, R11, 0.0032181653659790754318 ;  /* 0x3b52e7db040b7423 */ /* 0x000fe2000000000b */
[----:B------:R-:W-:Y:S02]  /*0240*/  FADD R0, R0, -R3 ;  /* 0x8000000300007221 */ /* 0x000fe40000000000 */
[----:B------:R-:W-:Y:S01]  /*0250*/  FFMA R6, R7, -R5, R6 ;  /* 0x8000000507067223 */ /* 0x000fe20000000006 */
[C---:B------:R-:W-:Y:S01]  /*0260*/  FFMA R11, R4.reuse, R11, 0.018033718690276145935 ;  /* 0x3c93bb73040b7423 */ /* 0x040fe2000000000b */
[----:B------:R-:W-:Y:S01]  /*0270*/  FFMA R7, R5, 1.4426950216293334961, R0 ;  /* 0x3fb8aa3b05077823 */ /* 0x000fe20000000000 */
[----:B------:R-:W-:Y:S01]  /*0280*/  FFMA R0, RZ, 1.4426950216293334961, RZ ;  /* 0x3fb8aa3bff007823 */ /* 0x000fe200000000ff */
[----:B------:R-:W-:Y:S01]  /*0290*/  FMUL R6, R9, R6 ;  /* 0x0000000609067220 */ /* 0x000fe20000400000 */
[----:B------:R-:W-:-:S02]  /*02a0*/  FFMA R11, R4, R11, 0.12022458761930465698 ;  /* 0x3df6384f040b7423 */ /* 0x000fc4000000000b */
[----:B------:R-:W-:Y:S01]  /*02b0*/  FADD R0, RZ, R0 ;  /* 0x00000000ff007221 */ /* 0x000fe20000000000 */
[----:B------:R-:W-:Y:S01]  /*02c0*/  FFMA R10, R6, 1.4426950216293334961, R7 ;  /* 0x3fb8aa3b060a7823 */ /* 0x000fe20000000007 */
[----:B------:R-:W-:Y:S02]  /*02d0*/  FMUL R4, R4, R11 ;  /* 0x0000000b04047220 */ /* 0x000fe40000400000 */
[----:B------:R-:W-:Y:S01]  /*02e0*/  FFMA R0, RZ, RZ, R0 ;  /* 0x000000ffff007223 */ /* 0x000fe20000000000 */
[C---:B------:R-:W-:Y:S01]  /*02f0*/  FFMA R7, R5.reuse, 1.9251366722983220825e-08, R10 ;  /* 0x32a55e3405077823 */ /* 0x040fe2000000000a */
[----:B------:R-:W-:Y:S02]  /*0300*/  FMUL R9, R4, 3 ;  /* 0x4040000004097820 */ /* 0x000fe40000400000 */
[----:B------:R-:W-:Y:S02]  /*0310*/  FFMA R0, RZ, RZ, R0 ;  /* 0x000000ffff007223 */ /* 0x000fe40000000000 */
[----:B------:R-:W-:Y:S01]  /*0320*/  FFMA R6, R6, R9, R7 ;  /* 0x0000000906067223 */ /* 0x000fe20000000007 */
[----:B------:R-:W-:Y:S01]  /*0330*/  FADD R9, R8, R8 ;  /* 0x0000000808097221 */ /* 0x000fe20000000000 */
[----:B------:R-:W-:Y:S01]  /*0340*/  FADD R11, R0, 2 ;  /* 0x40000000000b7421 */ /* 0x000fe20000000000 */
[----:B------:R-:W-:Y:S01]  /*0350*/  FADD R12, RZ, R0 ;  /* 0x00000000ff0c7221 */ /* 0x000fe20000000000 */
[----:B------:R-:W-:-:S02]  /*0360*/  FFMA R6, R5, R4, R6 ;  /* 0x0000000405067223 */ /* 0x000fc40000000006 */
[----:B------:R-:W-:Y:S01]  /*0370*/  FADD R5, R11, -2 ;  /* 0xc00000000b057421 */ /* 0x000fe20000000000 */
[----:B------:R-:W-:Y:S01]  /*0380*/  FADD R13, -RZ, R12 ;  /* 0x0000000cff0d7221 */ /* 0x000fe20000000100 */
[----:B------:R-:W-:Y:S01]  /*0390*/  FADD R10, R3, R6 ;  /* 0x00000006030a7221 */ /* 0x000fe20000000000 */
[----:B------:R-:W-:Y:S01]  /*03a0*/  LOP3.LUT R16, R9, 0x7f800000, RZ, 0x3c, !PT ;  /* 0x7f80000009107812 */ /* 0x000fe200078e3cff */
[C---:B------:R-:W-:Y:S01]  /*03b0*/  FADD R14, R0.reuse, -R5 ;  /* 0x80000005000e7221 */ /* 0x040fe20000000000 */
[----:B------:R-:W-:Y:S01]  /*03c0*/  FADD R13, R0, -R13 ;  /* 0x8000000d000d7221 */ /* 0x000fe20000000000 */
[----:B------:R-:W-:Y:S01]  /*03d0*/  FADD R15, -R3, R10 ;  /* 0x0000000a030f7221 */ /* 0x000fe20000000100 */
[----:B------:R-:W-:-:S03]  /*03e0*/  CS2R R4, SRZ ;  /* 0x0000000000047805 */ /* 0x000fc6000001ff00 */
[----:B------:R-:W-:Y:S01]  /*03f0*/  FADD R15, R6, -R15 ;  /* 0x8000000f060f7221 */ /* 0x000fe20000000000 */
[----:B------:R-:W-:-:S07]  /*0400*/  CS2R R6, SRZ ;  /* 0x0000000000067805 */ /* 0x000fce000001ff00 */
.L_x_15:
[----:B------:R-:W-:Y:S01]  /*0410*/  DSETP.GE.AND P1, PT, R4, 1, PT ;  /* 0x3ff000000400742a */ /* 0x000fe20003f26000 */
[----:B------:R-:W-:Y:S01]  /*0420*/  BSSY.RECONVERGENT B1, `(.L_x_1) ;  /* 0x0000011000017945 */ /* 0x000fe20003800200 */
[----:B------:R-:W-:-:S04]  /*0430*/  MOV R0, 0x3f800000 ;  /* 0x3f80000000007802 */ /* 0x000fc80000000f00 */
[----:B------:R-:W-:-:S14]  /*0440*/  DSETP.EQ.OR P1, PT, R4, RZ, !P1 ;  /* 0x000000ff0400722a */ /* 0x000fdc0004f22400 */
[----:B------:R-:W-:Y:S05]  /*0450*/  @P1 BRA `(.L_x_2) ;  /* 0x0000000000341947 */ /* 0x000fea0003800000 */
[----:B------:R-:W-:Y:S01]  /*0460*/  BSSY.RECONVERGENT B2, `(.L_x_3) ;  /* 0x000000b000027945 */ /* 0x000fe20003800200 */
[----:B------:R-:W-:Y:S01]  /*0470*/  MOV R0, 0x1 ;  /* 0x0000000100007802 */ /* 0x000fe20000000f00 */
[----:B------:R-:W-:Y:S01]  /*0480*/  IMAD.MOV.U32 R21, RZ, RZ, 0x3ff00000 ;  /* 0x3ff00000ff157424 */ /* 0x000fe200078e00ff */
[----:B------:R-:W-:Y:S02]  /*0490*/  MOV R18, 0x0 ;  /* 0x0000000000127802 */ /* 0x000fe40000000f00 */
[----:B------:R-:W-:Y:S02]  /*04a0*/  MOV R19, 0x3ff00000 ;  /* 0x3ff0000000137802 */ /* 0x000fe40000000f00 */
[----:B------:R-:W-:-:S07]  /*04b0*/  MOV R20, 0x0 ;  /* 0x0000000000147802 */ /* 0x000fce0000000f00 */
.L_x_4:
[----:B------:R-:W-:Y:S01]  /*04c0*/  IADD3 R0, PT, PT, R0, 0x1, RZ ;  /* 0x0000000100007810 */ /* 0x000fe20007ffe0ff */
[----:B------:R-:W-:-:S03]  /*04d0*/  DMUL R20, R20, R18 ;  /* 0x0000001214147228 */ /* 0x000fc60000000000 */
[----:B------:R-:W0:Y:S02]  /*04e0*/  I2F.F64.U32 R18, R0 ;  /* 0x0000000000127312 */ /* 0x000e240000201800 */
[----:B0-----:R-:W-:-:S14]  /*04f0*/  DSETP.GE.AND P1, PT, R4, R18, PT ;  /* 0x000000120400722a */ /* 0x001fdc0003f26000 */
[----:B------:R-:W-:Y:S05]  /*0500*/  @P1 BRA `(.L_x_4) ;  /* 0xfffffffc00ec1947 */ /* 0x000fea000383ffff */
[----:B------:R-:W-:Y:S05]  /*0510*/  BSYNC.RECONVERGENT B2 ;  /* 0x0000000000027941 */ /* 0x000fea0003800200 */
.L_x_3:
[----:B------:R0:W1:Y:S02]  /*0520*/  F2F.F32.F64 R0, R20 ;  /* 0x0000001400007310 */ /* 0x0000640000301000 */
.L_x_2:
[----:B------:R-:W-:Y:S05]  /*0530*/  BSYNC.RECONVERGENT B1 ;  /* 0x0000000000017941 */ /* 0x000fea0003800200 */
.L_x_1:
[----:B------:R-:W2:Y:S01]  /*0540*/  F2F.F32.F64 R17, R4 ;  /* 0x0000000400117310 */ /* 0x000ea20000301000 */
[----:B------:R-:W-:Y:S01]  /*0550*/  BSSY.RECONVERGENT B1, `(.L_x_5) ;  /* 0x0000029000017945 */ /* 0x000fe20003800200 */
[----:B------:R-:W-:Y:S02]  /*0560*/  MOV R3, 0x3f800000 ;  /* 0x3f80000000037802 */ /* 0x000fe40000000f00 */
[----:B--2---:R-:W-:-:S13]  /*0570*/  FSETP.NEU.AND P1, PT, R17, RZ, PT ;  /* 0x000000ff1100720b */ /* 0x004fda0003f2d000 */
[----:B------:R-:W-:Y:S05]  /*0580*/  @!P1 BRA `(.L_x_6) ;  /* 0x0000000000949947 */ /* 0x000fea0003800000 */
[----:B------:R-:W-:-:S13]  /*0590*/  FSETP.NAN.AND P2, PT, |R17|, |R17|, PT ;  /* 0x400000111100720b */ /* 0x000fda0003f48200 */
[----:B------:R-:W-:Y:S01]  /*05a0*/  @P2 FADD R3, R17, -1 ;  /* 0xbf80000011032421 */ /* 0x000fe20000000000 */
[----:B------:R-:W-:Y:S06]  /*05b0*/  @P2 BRA `(.L_x_6) ;  /* 0x0000000000882947 */ /* 0x000fec0003800000 */
[----:B------:R-:W-:-:S13]  /*05c0*/  FSETP.NEU.AND P2, PT, |R17|, +INF , PT ;  /* 0x7f8000001100780b */ /* 0x000fda0003f4d200 */
[----:B------:R-:W-:Y:S05]  /*05d0*/  @!P2 BRA `(.L_x_6) ;  /* 0x000000000080a947 */ /* 0x000fea0003800000 */
[CC--:B------:R-:W-:Y:S01]  /*05e0*/  FMUL R3, R12.reuse, R17.reuse ;  /* 0x000000110c037220 */ /* 0x0c0fe20000400000 */
[----:B0-----:R-:W-:Y:S02]  /*05f0*/  HFMA2 R20, -RZ, RZ, 0.64013671875, -15.109375 ;  /* 0x391fcb8eff147431 */ /* 0x001fe400000001ff */
[----:B------:R-:W-:Y:S01]  /*0600*/  FMUL R23, R17, 0.5 ;  /* 0x3f00000011177820 */ /* 0x000fe20000400000 */
[----:B------:R-:W0:Y:S01]  /*0610*/  FRND R22, R3 ;  /* 0x0000000300167307 */ /* 0x000e220000201000 */
[----:B------:R-:W-:Y:S01]  /*0620*/  FFMA R18, R12, R17, -R3 ;  /* 0x000000110c127223 */ /* 0x000fe20000000803 */
[----:B------:R-:W-:-:S03]  /*0630*/  FSETP.GEU.AND P3, PT, R3, RZ, PT ;  /* 0x000000ff0300720b */ /* 0x000fc60003f6e000 */
[----:B------:R-:W-:Y:S01]  /*0640*/  FFMA R18, R13, R17, R18 ;  /* 0x000000110d127223 */ /* 0x000fe20000000012 */
[----:B0-----:R-:W-:Y:S01]  /*0650*/  FADD R19, R3, -R22 ;  /* 0x8000001603137221 */ /* 0x001fe20000000000 */
[----:B------:R-:W-:Y:S02]  /*0660*/  FSETP.GT.AND P2, PT, R22, RZ, PT ;  /* 0x000000ff1600720b */ /* 0x000fe40003f44000 */
[----:B------:R-:W-:Y:S01]  /*0670*/  FRND.FLOOR R22, R17 ;  /* 0x0000001100167307 */ /* 0x000fe20000205000 */
[----:B------:R-:W-:Y:S01]  /*0680*/  FADD R19, R19, R18 ;  /* 0x0000001213137221 */ /* 0x000fe20000000000 */
[----:B------:R-:W-:Y:S02]  /*0690*/  SEL R21, RZ, 0x83000000, P2 ;  /* 0x83000000ff157807 */ /* 0x000fe40001000000 */
[----:B------:R-:W-:Y:S01]  /*06a0*/  FSETP.GT.AND P2, PT, |R3|, 152, PT ;  /* 0x431800000300780b */ /* 0x000fe20003f44200 */
[----:B------:R-:W-:-:S03]  /*06b0*/  FFMA R20, R19, R20, 0.0013391353422775864601 ;  /* 0x3aaf85ed13147423 */ /* 0x000fc60000000014 */
[----:B------:R0:W2:Y:S01]  /*06c0*/  FRND.TRUNC R18, R23 ;  /* 0x0000001700127307 */ /* 0x0000a2000020d000 */
[----:B------:R-:W-:-:S04]  /*06d0*/  FFMA R24, R19, R20, 0.0096188392490148544312 ;  /* 0x3c1d985613187423 */ /* 0x000fc80000000014 */
[----:B------:R-:W-:-:S03]  /*06e0*/  FFMA R24, R19, R24, 0.055503588169813156128 ;  /* 0x3d6357bb13187423 */ /* 0x000fc60000000018 */
[----:B------:R3:W4:Y:S01]  /*06f0*/  F2I.NTZ R20, R3 ;  /* 0x0000000300147305 */ /* 0x0007220000203100 */
[----:B------:R-:W-:Y:S01]  /*0700*/  FFMA R24, R19, R24, 0.24022644758224487305 ;  /* 0x3e75fdec13187423 */ /* 0x000fe20000000018 */
[----:B0-----:R-:W-:-:S03]  /*0710*/  IADD3 R23, PT, PT, R21, 0x7f000000, RZ ;  /* 0x7f00000015177810 */ /* 0x001fc60007ffe0ff */
[----:B------:R-:W-:Y:S01]  /*0720*/  FFMA R24, R19, R24, 0.69314718246459960938 ;  /* 0x3f31721813187423 */ /* 0x000fe20000000018 */
[----:B--2---:R-:W-:-:S03]  /*0730*/  FADD R18, R18, R18 ;  /* 0x0000001212127221 */ /* 0x004fc60000000000 */
[----:B------:R-:W-:Y:S01]  /*0740*/  FFMA R24, R19, R24, 1 ;  /* 0x3f80000013187423 */ /* 0x000fe20000000018 */
[----:B---3--:R-:W-:Y:S01]  /*0750*/  FSEL R3, RZ, +INF , !P3 ;  /* 0x7f800000ff037808 */ /* 0x008fe20005800000 */
[----:B------:R-:W-:Y:S01]  /*0760*/  FADD R18, R17, -R18 ;  /* 0x8000001211127221 */ /* 0x000fe20000000000 */
[----:B------:R-:W-:Y:S01]  /*0770*/  FSETP.NEU.AND P3, PT, R22, R17, PT ;  /* 0x000000111600720b */ /* 0x000fe20003f6d000 */
[----:B------:R-:W-:Y:S01]  /*0780*/  FMUL R23, R23, R24 ;  /* 0x0000001817177220 */ /* 0x000fe20000400000 */
[----:B----4-:R-:W-:-:S05]  /*0790*/  LEA R20, R20, -R21, 0x17 ;  /* 0x8000001514147211 */ /* 0x010fca00078eb8ff */
[----:B------:R-:W-:Y:S01]  /*07a0*/  @!P2 FMUL R3, R20, R23 ;  /* 0x000000171403a220 */ /* 0x000fe20000400000 */
[----:B------:R-:W-:-:S04]  /*07b0*/  FSETP.NEU.AND P2, PT, |R18|, 1, PT ;  /* 0x3f8000001200780b */ /* 0x000fc80003f4d200 */
[----:B------:R-:W-:-:S04]  /*07c0*/  FSEL R3, R3, -R3, P2 ;  /* 0x8000000303037208 */ /* 0x000fc80001000000 */
[----:B------:R-:W-:-:S07]  /*07d0*/  FSEL R3, R3, +QNAN , !P3 ;  /* 0x7fffffff03037808 */ /* 0x000fce0005800000 */
.L_x_6:
[----:B------:R-:W-:Y:S05]  /*07e0*/  BSYNC.RECONVERGENT B1 ;  /* 0x0000000000017941 */ /* 0x000fea0003800200 */
.L_x_5:
[----:B------:R-:W-:Y:S01]  /*07f0*/  BSSY.RECONVERGENT B1, `(.L_x_7) ;  /* 0x000001e000017945 */ /* 0x000fe20003800200 */
[----:B------:R-:W-:Y:S01]  /*0800*/  HFMA2 R19, -RZ, RZ, 1.875, 0 ;  /* 0x3f800000ff137431 */ /* 0x000fe200000001ff */
[----:B-1----:R-:W-:Y:S02]  /*0810*/  FSETP.NEU.AND P2, PT, R0, 1, PT ;  /* 0x3f8000000000780b */ /* 0x002fe40003f4d000 */
[----:B------:R-:W-:Y:S01]  /*0820*/  MOV R18, 0x3f800000 ;  /* 0x3f80000000127802 */ /* 0x000fe20000000f00 */
[----:B------:R-:W-:Y:S10]  /*0830*/  @!P1 BRA `(.L_x_8) ;  /* 0x0000000000649947 */ /* 0x000ff40003800000 */
[-C--:B0-----:R-:W-:Y:S01]  /*0840*/  FMUL R20, R11, R17.reuse ;  /* 0x000000110b147220 */ /* 0x081fe20000400000 */
[----:B------:R-:W-:Y:S01]  /*0850*/  IMAD.MOV.U32 R24, RZ, RZ, 0x391fcb8e ;  /* 0x391fcb8eff187424 */ /* 0x000fe200078e00ff */
[-C--:B------:R-:W-:Y:S02]  /*0860*/  FSETP.NAN.AND P4, PT, |R17|, |R17|.reuse, PT ;  /* 0x400000111100720b */ /* 0x080fe40003f88200 */
[----:B------:R-:W0:Y:S01]  /*0870*/  FRND R21, R20 ;  /* 0x0000001400157307 */ /* 0x000e220000201000 */
[----:B------:R-:W-:Y:S01]  /*0880*/  FFMA R19, R11, R17, -R20 ;  /* 0x000000110b137223 */ /* 0x000fe20000000814 */
[----:B------:R-:W-:-:S03]  /*0890*/  FSETP.GT.AND P1, PT, |R20|, 152, PT ;  /* 0x431800001400780b */ /* 0x000fc60003f24200 */
[----:B------:R-:W-:Y:S01]  /*08a0*/  FFMA R22, R14, R17, R19 ;  /* 0x000000110e167223 */ /* 0x000fe20000000013 */
[----:B0-----:R-:W-:Y:S01]  /*08b0*/  FADD R19, R20, -R21 ;  /* 0x8000001514137221 */ /* 0x001fe20000000000 */
[----:B------:R-:W-:-:S03]  /*08c0*/  FSETP.GT.AND P3, PT, R21, RZ, PT ;  /* 0x000000ff1500720b */ /* 0x000fc60003f64000 */
[----:B------:R-:W-:Y:S01]  /*08d0*/  FADD R19, R19, R22 ;  /* 0x0000001613137221 */ /* 0x000fe20000000000 */
[----:B------:R-:W-:Y:S02]  /*08e0*/  SEL R21, RZ, 0x83000000, P3 ;  /* 0x83000000ff157807 */ /* 0x000fe40001800000 */
[----:B------:R-:W-:Y:S01]  /*08f0*/  FSETP.GEU.AND P3, PT, R20, RZ, PT ;  /* 0x000000ff1400720b */ /* 0x000fe20003f6e000 */
[----:B------:R-:W-:Y:S01]  /*0900*/  FFMA R22, R19, R24, 0.0013391353422775864601 ;  /* 0x3aaf85ed13167423 */ /* 0x000fe20000000018 */
[----:B------:R-:W-:-:S03]  /*0910*/  IADD3 R23, PT, PT, R21, 0x7f000000, RZ ;  /* 0x7f00000015177810 */ /* 0x000fc60007ffe0ff */
[C---:B------:R-:W-:Y:S02]  /*0920*/  FFMA R24, R19.reuse, R22, 0.0096188392490148544312 ;  /* 0x3c1d985613187423 */ /* 0x040fe40000000016 */
[----:B------:R-:W0:Y:S02]  /*0930*/  F2I.NTZ R22, R20 ;  /* 0x0000001400167305 */ /* 0x000e240000203100 */
[----:B------:R-:W-:-:S04]  /*0940*/  FFMA R24, R19, R24, 0.055503588169813156128 ;  /* 0x3d6357bb13187423 */ /* 0x000fc80000000018 */
[----:B------:R-:W-:-:S04]  /*0950*/  FFMA R24, R19, R24, 0.24022644758224487305 ;  /* 0x3e75fdec13187423 */ /* 0x000fc80000000018 */
[----:B------:R-:W-:-:S04]  /*0960*/  FFMA R24, R19, R24, 0.69314718246459960938 ;  /* 0x3f31721813187423 */ /* 0x000fc80000000018 */
[----:B------:R-:W-:Y:S01]  /*0970*/  FFMA R24, R19, R24, 1 ;  /* 0x3f80000013187423 */ /* 0x000fe20000000018 */
[----:B0-----:R-:W-:Y:S02]  /*0980*/  LEA R22, R22, -R21, 0x17 ;  /* 0x8000001516167211 */ /* 0x001fe400078eb8ff */
[----:B------:R-:W-:Y:S01]  /*0990*/  FSEL R19, RZ, +INF , !P3 ;  /* 0x7f800000ff137808 */ /* 0x000fe20005800000 */
[----:B------:R-:W-:-:S04]  /*09a0*/  FMUL R23, R23, R24 ;  /* 0x0000001817177220 */ /* 0x000fc80000400000 */
[----:B------:R-:W-:Y:S01]  /*09b0*/  @!P1 FMUL R19, R22, R23 ;  /* 0x0000001716139220 */ /* 0x000fe20000400000 */
[----:B------:R-:W-:-:S07]  /*09c0*/  @P4 FADD R19, R17, 4 ;  /* 0x4080000011134421 */ /* 0x000fce0000000000 */
.L_x_8:
[----:B------:R-:W-:Y:S05]  /*09d0*/  BSYNC.RECONVERGENT B1 ;  /* 0x0000000000017941 */ /* 0x000fea0003800200 */
.L_x_7:
[----:B------:R-:W-:Y:S04]  /*09e0*/  BSSY.RECONVERGENT B1, `(.L_x_9) ;  /* 0x0000043000017945 */ /* 0x000fe80003800200 */
[----:B------:R-:W-:Y:S05]  /*09f0*/  @!P2 BRA `(.L_x_10) ;  /* 0x000000040004a947 */ /* 0x000fea0003800000 */
[----:B------:R-:W-:-:S13]  /*0a00*/  FSETP.NAN.AND P1, PT, |R0|, |R0|, PT ;  /* 0x400000000000720b */ /* 0x000fda0003f28200 */
[----:B------:R-:W-:Y:S01]  /*0a10*/  @P1 FADD R18, R0, 2 ;  /* 0x4000000000121421 */ /* 0x000fe20000000000 */
[----:B------:R-:W-:Y:S06]  /*0a20*/  @P1 BRA `(.L_x_10) ;  /* 0x0000000000f81947 */ /* 0x000fec0003800000 */
[C---:B------:R-:W-:Y:S01]  /*0a30*/  FMUL R17, |R0|.reuse, 16777216 ;  /* 0x4b80000000117820 */ /* 0x040fe20000400200 */
[C---:B------:R-:W-:Y:S02]  /*0a40*/  FSETP.GEU.AND P1, PT, |R0|.reuse, 1.175494350822287508e-38, PT ;  /* 0x008000000000780b */ /* 0x040fe40003f2e200 */
[----:B------:R-:W-:Y:S02]  /*0a50*/  MOV R24, 0x3a2c32e4 ;  /* 0x3a2c32e400187802 */ /* 0x000fe40000000f00 */
[----:B------:R-:W-:Y:S02]  /*0a60*/  FSEL R17, R17, |R0|, !P1 ;  /* 0x4000000011117208 */ /* 0x000fe40004800000 */
[----:B0-----:R-:W-:Y:S02]  /*0a70*/  FSEL R21, RZ, -24, P1 ;  /* 0xc1c00000ff157808 */ /* 0x001fe40000800000 */
[----:B------:R-:W-:Y:S02]  /*0a80*/  IADD3 R18, PT, PT, R17, -0x3f3504f3, RZ ;  /* 0xc0cafb0d11127810 */ /* 0x000fe40007ffe0ff */
[----:B------:R-:W-:-:S02]  /*0a90*/  FSETP.NEU.AND P1, PT, |R0|, +INF , PT ;  /* 0x7f8000000000780b */ /* 0x000fc40003f2d200 */
[----:B------:R-:W-:Y:S02]  /*0aa0*/  LOP3.LUT R20, R18, 0xff800000, RZ, 0xc0, !PT ;  /* 0xff80000012147812 */ /* 0x000fe400078ec0ff */
[----:B------:R-:W-:Y:S02]  /*0ab0*/  FSETP.NEU.AND P1, PT, R0, RZ, P1 ;  /* 0x000000ff0000720b */ /* 0x000fe40000f2d000 */
[-C--:B------:R-:W-:Y:S02]  /*0ac0*/  IADD3 R18, PT, PT, R17, -R20.reuse, RZ ;  /* 0x8000001411127210 */ /* 0x080fe40007ffe0ff */
[----:B------:R-:W-:-:S03]  /*0ad0*/  I2FP.F32.S32 R20, R20 ;  /* 0x0000001400147245 */ /* 0x000fc60000201400 */
[C---:B------:R-:W-:Y:S01]  /*0ae0*/  FADD R17, R18.reuse, 1 ;  /* 0x3f80000012117421 */ /* 0x040fe20000000000 */
[----:B------:R-:W-:Y:S01]  /*0af0*/  FADD R25, R18, -1 ;  /* 0xbf80000012197421 */ /* 0x000fe20000000000 */
[----:B------:R-:W-:-:S03]  /*0b00*/  FFMA R23, R20, 1.1920928955078125e-07, R21 ;  /* 0x3400000014177823 */ /* 0x000fc60000000015 */
[----:B------:R-:W-:Y:S01]  /*0b10*/  FADD R18, R25, R25 ;  /* 0x0000001919127221 */ /* 0x000fe20000000000 */
[----:B------:R-:W0:Y:S01]  /*0b20*/  MUFU.RCP R17, R17 ;  /* 0x0000001100117308 */ /* 0x000e220000001000 */
[----:B------:R-:W-:Y:S02]  /*0b30*/  @!P1 FADD R0, R0, R0 ;  /* 0x0000000000009221 */ /* 0x000fe40000000000 */
        /* <DEDUP_REMOVED lines=8> */
[----:B------:R-:W-:Y:S01]  /*0bc0*/  FFMA R24, R21, R24, 0.018033718690276145935 ;  /* 0x3c93bb7315187423 */ /* 0x000fe20000000018 */
[----:B------:R-:W-:-:S02]  /*0bd0*/  FFMA R23, R18, 1.4426950216293334961, R23 ;  /* 0x3fb8aa3b12177823 */ /* 0x000fc40000000017 */
[----:B------:R-:W-:Y:S01]  /*0be0*/  FMUL R22, R17, R22 ;  /* 0x0000001611167220 */ /* 0x000fe20000400000 */
[----:B------:R-:W-:-:S03]  /*0bf0*/  FFMA R24, R21, R24, 0.12022458761930465698 ;  /* 0x3df6384f15187423 */ /* 0x000fc60000000018 */
[----:B------:R-:W-:Y:S01]  /*0c00*/  FFMA R23, R22, 1.4426950216293334961, R23 ;  /* 0x3fb8aa3b16177823 */ /* 0x000fe20000000017 */
[----:B------:R-:W-:-:S03]  /*0c10*/  FMUL R21, R21, R24 ;  /* 0x0000001815157220 */ /* 0x000fc60000400000 */
[----:B------:R-:W-:Y:S01]  /*0c20*/  FFMA R23, R18, 1.9251366722983220825e-08, R23 ;  /* 0x32a55e3412177823 */ /* 0x000fe20000000017 */
[----:B------:R-:W-:-:S04]  /*0c30*/  FMUL R17, R21, 3 ;  /* 0x4040000015117820 */ /* 0x000fc80000400000 */
[----:B------:R-:W-:Y:S01]  /*0c40*/  FFMA R22, R22, R17, R23 ;  /* 0x0000001116167223 */ /* 0x000fe20000000017 */
[----:B------:R-:W-:-:S03]  /*0c50*/  HFMA2 R23, -RZ, RZ, 0.64013671875, -15.109375 ;  /* 0x391fcb8eff177431 */ /* 0x000fc600000001ff */
[----:B------:R-:W-:-:S04]  /*0c60*/  FFMA R21, R18, R21, R22 ;  /* 0x0000001512157223 */ /* 0x000fc80000000016 */
[----:B------:R-:W-:-:S04]  /*0c70*/  FADD R22, R20, R21 ;  /* 0x0000001514167221 */ /* 0x000fc80000000000 */
[----:B------:R-:W-:Y:S01]  /*0c80*/  FMUL R17, R22, 2 ;  /* 0x4000000016117820 */ /* 0x000fe20000400000 */
[----:B------:R-:W-:-:S03]  /*0c90*/  FADD R20, -R20, R22 ;  /* 0x0000001614147221 */ /* 0x000fc60000000100 */
[----:B------:R-:W0:Y:S01]  /*0ca0*/  FRND R18, R17 ;  /* 0x0000001100127307 */ /* 0x000e220000201000 */
[----:B------:R-:W-:Y:S01]  /*0cb0*/  FADD R21, R21, -R20 ;  /* 0x8000001415157221 */ /* 0x000fe20000000000 */
[----:B------:R-:W-:Y:S01]  /*0cc0*/  FFMA R22, R22, 2, -R17 ;  /* 0x4000000016167823 */ /* 0x000fe20000000811 */
[----:B------:R-:W-:-:S03]  /*0cd0*/  FSETP.GT.AND P3, PT, |R17|, 152, PT ;  /* 0x431800001100780b */ /* 0x000fc60003f64200 */
[----:B------:R-:W-:Y:S01]  /*0ce0*/  FFMA R21, R21, 2, R22 ;  /* 0x4000000015157823 */ /* 0x000fe20000000016 */
        /* <DEDUP_REMOVED lines=13> */
[----:B0-----:R-:W-:Y:S01]  /*0dc0*/  IMAD R21, R21, 0x800000, -R18 ;  /* 0x0080000015157824 */ /* 0x001fe200078e0a12 */
[----:B------:R-:W-:Y:S02]  /*0dd0*/  FSEL R18, RZ, +INF , !P2 ;  /* 0x7f800000ff127808 */ /* 0x000fe40005000000 */
[----:B------:R-:W-:-:S04]  /*0de0*/  FMUL R22, R22, R23 ;  /* 0x0000001716167220 */ /* 0x000fc80000400000 */
[----:B------:R-:W-:Y:S01]  /*0df0*/  @!P3 FMUL R18, R21, R22 ;  /* 0x000000161512b220 */ /* 0x000fe20000400000 */
[----:B------:R-:W-:-:S07]  /*0e00*/  @!P1 LOP3.LUT R18, R0, 0x7fffffff, RZ, 0xc0, !PT ;  /* 0x7fffffff00129812 */ /* 0x000fce00078ec0ff */
.L_x_10:
[----:B------:R-:W-:Y:S05]  /*0e10*/  BSYNC.RECONVERGENT B1 ;  /* 0x0000000000017941 */ /* 0x000fea0003800200 */
.L_x_9:
[----:B0-----:R-:W-:Y:S01]  /*0e20*/  FMUL R20, R18, R19 ;  /* 0x0000001312147220 */ /* 0x001fe20000400000 */
[----:B------:R-:W-:Y:S01]  /*0e30*/  BSSY.RECONVERGENT B1, `(.L_x_11) ;  /* 0x000000c000017945 */ /* 0x000fe20003800200 */
[----:B------:R-:W-:Y:S02]  /*0e40*/  FSETP.NEU.AND P1, PT, R8, 1, PT ;  /* 0x3f8000000800780b */ /* 0x000fe40003f2d000 */
[----:B------:R-:W0:Y:S08]  /*0e50*/  MUFU.RCP R17, R20 ;  /* 0x0000001400117308 */ /* 0x000e300000001000 */
[----:B------:R-:W1:Y:S01]  /*0e60*/  FCHK P2, R3, R20 ;  /* 0x0000001403007302 */ /* 0x000e620000040000 */
[----:B0-----:R-:W-:-:S04]  /*0e70*/  FFMA R0, -R20, R17, 1 ;  /* 0x3f80000014007423 */ /* 0x001fc80000000111 */
[----:B------:R-:W-:-:S04]  /*0e80*/  FFMA R0, R17, R0, R17 ;  /* 0x0000000011007223 */ /* 0x000fc80000000011 */
[----:B------:R-:W-:-:S04]  /*0e90*/  FFMA R17, R0, R3, RZ ;  /* 0x0000000300117223 */ /* 0x000fc800000000ff */
[----:B------:R-:W-:-:S04]  /*0ea0*/  FFMA R18, -R20, R17, R3 ;  /* 0x0000001114127223 */ /* 0x000fc80000000103 */
[----:B------:R-:W-:Y:S01]  /*0eb0*/  FFMA R0, R0, R18, R17 ;  /* 0x0000001200007223 */ /* 0x000fe20000000011 */
[----:B-1----:R-:W-:Y:S06]  /*0ec0*/  @!P2 BRA `(.L_x_12) ;  /* 0x000000000008a947 */ /* 0x002fec0003800000 */
[----:B------:R-:W-:-:S07]  /*0ed0*/  MOV R18, 0xef0 ;  /* 0x00000ef000127802 */ /* 0x000fce0000000f00 */
[----:B------:R-:W-:Y:S05]  /*0ee0*/  CALL.REL.NOINC `($__internal_0_$__cuda_sm3x_div_rn_noftz_f32_slowpath) ;  /* 0x0000000400087944 */ /* 0x000fea0003c00000 */
.L_x_12:
[----:B------:R-:W-:Y:S05]  /*0ef0*/  BSYNC.RECONVERGENT B1 ;  /* 0x0000000000017941 */ /* 0x000fea0003800200 */
.L_x_11:
[----:B------:R-:W-:Y:S01]  /*0f00*/  DADD R18, R4, R4 ;  /* 0x0000000004127229 */ /* 0x000fe20000000004 */
[----:B------:R-:W-:Y:S01]  /*0f10*/  MOV R23, 0x391fcb8e ;  /* 0x391fcb8e00177802 */ /* 0x000fe20000000f00 */
[----:B------:R-:W-:Y:S04]  /*0f20*/  BSSY.RECONVERGENT B1, `(.L_x_13) ;  /* 0x0000031000017945 */ /* 0x000fe80003800200 */
[----:B------:R-:W0:Y:S02]  /*0f30*/  F2F.F32.F64 R3, R18 ;  /* 0x0000001200037310 */ /* 0x000e240000301000 */
[----:B0-----:R-:W-:Y:S01]  /*0f40*/  FMUL R17, R10, R3 ;  /* 0x000000030a117220 */ /* 0x001fe20000400000 */
[C---:B------:R-:W-:Y:S01]  /*0f50*/  FMUL R18, R3.reuse, 0.5 ;  /* 0x3f00000003127820 */ /* 0x040fe20000400000 */
[----:B------:R-:W-:-:S04]  /*0f60*/  FSETP.EQ.OR P1, PT, R3, RZ, !P1 ;  /* 0x000000ff0300720b */ /* 0x000fc80004f22400 */
[----:B------:R-:W0:Y:S01]  /*0f70*/  FRND R22, R17 ;  /* 0x0000001100167307 */ /* 0x000e220000201000 */
[----:B------:R-:W-:Y:S01]  /*0f80*/  FFMA R20, R10, R3, -R17 ;  /* 0x000000030a147223 */ /* 0x000fe20000000811 */
[----:B------:R-:W-:-:S03]  /*0f90*/  FSETP.GEU.AND P3, PT, R17, RZ, PT ;  /* 0x000000ff1100720b */ /* 0x000fc60003f6e000 */
[----:B------:R-:W-:-:S03]  /*0fa0*/  FFMA R20, R15, R3, R20 ;  /* 0x000000030f147223 */ /* 0x000fc60000000014 */
[----:B------:R-:W1:Y:S01]  /*0fb0*/  F2I.NTZ R19, R17 ;  /* 0x0000001100137305 */ /* 0x000e620000203100 */
[----:B0-----:R-:W-:Y:S01]  /*0fc0*/  FADD R21, R17, -R22 ;  /* 0x8000001611157221 */ /* 0x001fe20000000000 */
[----:B------:R-:W-:-:S06]  /*0fd0*/  FSETP.GT.AND P2, PT, R22, RZ, PT ;  /* 0x000000ff1600720b */ /* 0x000fcc0003f44000 */
[----:B------:R-:W0:Y:S01]  /*0fe0*/  FRND.TRUNC R18, R18 ;  /* 0x0000001200127307 */ /* 0x000e22000020d000 */
[----:B------:R-:W-:Y:S01]  /*0ff0*/  FADD R20, R20, R21 ;  /* 0x0000001514147221 */ /* 0x000fe20000000000 */
[----:B------:R-:W-:Y:S02]  /*1000*/  SEL R22, RZ, 0x83000000, P2 ;  /* 0x83000000ff167807 */ /* 0x000fe40001000000 */
[----:B------:R-:W-:Y:S01]  /*1010*/  FSETP.GT.AND P2, PT, |R17|, 152, PT ;  /* 0x431800001100780b */ /* 0x000fe20003f44200 */
[C---:B------:R-:W-:Y:S01]  /*1020*/  FFMA R21, R20.reuse, R23, 0.0013391353422775864601 ;  /* 0x3aaf85ed14157423 */ /* 0x040fe20000000017 */
[----:B-1----:R-:W-:Y:S01]  /*1030*/  LEA R19, R19, -R22, 0x17 ;  /* 0x8000001613137211 */ /* 0x002fe200078eb8ff */
[----:B------:R-:W-:Y:S02]  /*1040*/  HFMA2 R17, -RZ, RZ, 1.875, 0 ;  /* 0x3f800000ff117431 */ /* 0x000fe400000001ff */
[----:B------:R-:W-:-:S04]  /*1050*/  FFMA R21, R20, R21, 0.0096188392490148544312 ;  /* 0x3c1d985614157423 */ /* 0x000fc80000000015 */
[----:B------:R-:W-:-:S04]  /*1060*/  FFMA R21, R20, R21, 0.055503588169813156128 ;  /* 0x3d6357bb14157423 */ /* 0x000fc80000000015 */
[----:B------:R-:W-:-:S04]  /*1070*/  FFMA R21, R20, R21, 0.24022644758224487305 ;  /* 0x3e75fdec14157423 */ /* 0x000fc80000000015 */
[----:B------:R-:W-:-:S04]  /*1080*/  FFMA R21, R20, R21, 0.69314718246459960938 ;  /* 0x3f31721814157423 */ /* 0x000fc80000000015 */
[----:B------:R-:W-:Y:S01]  /*1090*/  FFMA R21, R20, R21, 1 ;  /* 0x3f80000014157423 */ /* 0x000fe20000000015 */
[----:B------:R-:W-:-:S05]  /*10a0*/  IADD3 R20, PT, PT, R22, 0x7f000000, RZ ;  /* 0x7f00000016147810 */ /* 0x000fca0007ffe0ff */
[----:B------:R-:W-:-:S04]  /*10b0*/  FMUL R20, R21, R20 ;  /* 0x0000001415147220 */ /* 0x000fc80000400000 */
[----:B------:R-:W-:Y:S01]  /*10c0*/  FMUL R19, R20, R19 ;  /* 0x0000001314137220 */ /* 0x000fe20000400000 */
[----:B0-----:R-:W-:Y:S01]  /*10d0*/  FADD R20, R18, R18 ;  /* 0x0000001212147221 */ /* 0x001fe20000000000 */
[----:B------:R-:W-:Y:S01]  /*10e0*/  @P2 FSEL R19, RZ, +INF , !P3 ;  /* 0x7f800000ff132808 */ /* 0x000fe20005800000 */
[----:B------:R-:W-:Y:S06]  /*10f0*/  @P1 BRA `(.L_x_14) ;  /* 0x00000000004c1947 */ /* 0x000fec0003800000 */
[----:B------:R-:W-:-:S04]  /*1100*/  FSETP.NAN.AND P1, PT, |R3|, |R3|, PT ;  /* 0x400000030300720b */ /* 0x000fc80003f28200 */
[----:B------:R-:W-:-:S13]  /*1110*/  FSETP.NUM.AND P1, PT, |R8|, |R8|, !P1 ;  /* 0x400000080800720b */ /* 0x000fda0004f27200 */
[----:B------:R-:W-:Y:S01]  /*1120*/  @!P1 FADD R17, R8, R3 ;  /* 0x0000000308119221 */ /* 0x000fe20000000000 */
[----:B------:R-:W-:Y:S06]  /*1130*/  @!P1 BRA `(.L_x_14) ;  /* 0x00000000003c9947 */ /* 0x000fec0003800000 */
[C---:B------:R-:W-:Y:S01]  /*1140*/  FADD R20, R3.reuse, -R20 ;  /* 0x8000001403147221 */ /* 0x040fe20000000000 */
[----:B------:R-:W-:-:S04]  /*1150*/  @P0 FSETP.GEU.AND P1, PT, R3, RZ, PT ;  /* 0x000000ff0300020b */ /* 0x000fc80003f2e000 */
[----:B------:R-:W-:Y:S02]  /*1160*/  FSETP.NEU.AND P2, PT, |R20|, 1, P0 ;  /* 0x3f8000001400780b */ /* 0x000fe4000074d200 */
[----:B------:R-:W-:-:S11]  /*1170*/  @P0 SEL R17, R16, R9, !P1 ;  /* 0x0000000910110207 */ /* 0x000fd60004800000 */
[----:B------:R-:W-:Y:S01]  /*1180*/  @P2 LOP3.LUT R17, R17, 0x7fffffff, RZ, 0xc0, !PT ;  /* 0x7fffffff11112812 */ /* 0x000fe200078ec0ff */
[----:B------:R-:W-:Y:S06]  /*1190*/  @P0 BRA `(.L_x_14) ;  /* 0x0000000000240947 */ /* 0x000fec0003800000 */
[----:B------:R-:W-:-:S04]  /*11a0*/  FSETP.NEU.AND P1, PT, |R3|, +INF , PT ;  /* 0x7f8000000300780b */ /* 0x000fc80003f2d200 */
[----:B------:R-:W-:-:S04]  /*11b0*/  FSETP.EQ.AND P1, PT, R8, -1, !P1 ;  /* 0xbf8000000800780b */ /* 0x000fc80004f22000 */
[----:B------:R-:W-:Y:S02]  /*11c0*/  FSETP.GEU.OR P2, PT, R8, RZ, P1 ;  /* 0x000000ff0800720b */ /* 0x000fe40000f4e400 */
[----:B------:R-:W-:-:S11]  /*11d0*/  FSEL R17, R19, 1, !P1 ;  /* 0x3f80000013117808 */ /* 0x000fd60004800000 */
[----:B------:R-:W0:Y:S01]  /*11e0*/  @!P2 FRND.FLOOR R18, R3 ;  /* 0x000000030012a307 */ /* 0x000e220000205000 */
[----:B------:R-:W-:Y:S02]  /*11f0*/  @!P2 FSETP.NEU.AND P4, PT, |R20|, 1, PT ;  /* 0x3f8000001400a80b */ /* 0x000fe40003f8d200 */
[----:B0-----:R-:W-:Y:S02]  /*1200*/  @!P2 FSETP.NEU.AND P3, PT, R18, R3, PT ;  /* 0x000000031200a20b */ /* 0x001fe40003f6d000 */
[----:B------:R-:W-:-:S04]  /*1210*/  @!P2 FSEL R18, R19, -R19, P4 ;  /* 0x800000131312a208 */ /* 0x000fc80002000000 */
[----:B------:R-:W-:-:S07]  /*1220*/  @!P2 FSEL R17, R18, +QNAN , !P3 ;  /* 0x7fffffff1211a808 */ /* 0x000fce0005800000 */
.L_x_14:
[----:B------:R-:W-:Y:S05]  /*1230*/  BSYNC.RECONVERGENT B1 ;  /* 0x0000000000017941 */ /* 0x000fea0003800200 */
.L_x_13:
[----:B------:R-:W-:Y:S01]  /*1240*/  FMUL R0, R17, R0 ;  /* 0x0000000011007220 */ /* 0x000fe20000400000 */
[----:B------:R-:W-:-:S03]  /*1250*/  DADD R4, R4, 1 ;  /* 0x3ff0000004047429 */ /* 0x000fc60000000000 */
[----:B------:R-:W0:Y:S02]  /*1260*/  F2F.F64.F32 R18, R0 ;  /* 0x0000000000127310 */ /* 0x000e240000201800 */
[----:B0-----:R-:W-:-:S08]  /*1270*/  DADD R18, R18, R6 ;  /* 0x0000000012127229 */ /* 0x001fd00000000006 */
[----:B------:R-:W-:Y:S02]  /*1280*/  DSETP.NE.AND P1, PT, R18, R6, PT ;  /* 0x000000061200722a */ /* 0x000fe40003f25000 */
[----:B------:R-:W-:Y:S02]  /*1290*/  MOV R6, R18 ;  /* 0x0000001200067202 */ /* 0x000fe40000000f00 */
[----:B------:R-:W-:-:S10]  /*12a0*/  MOV R7, R19 ;  /* 0x0000001300077202 */ /* 0x000fd40000000f00 */
[----:B------:R-:W-:Y:S05]  /*12b0*/  @P1 BRA `(.L_x_15) ;  /* 0xfffffff000541947 */ /* 0x000fea000383ffff */
[----:B------:R-:W-:Y:S05]  /*12c0*/  BSYNC.RECONVERGENT B0 ;  /* 0x0000000000007941 */ /* 0x000fea0003800200 */
.L_x_0:
[----:B------:R-:W0:Y:S02]  /*12d0*/  LDC.64 R4, c[0x0][0x388] ;  /* 0x0000e200ff047b82 */ /* 0x000e240000000a00 */
[----:B0-----:R-:W-:-:S05]  /*12e0*/  IMAD.WIDE R2, R2, 0x8, R4 ;  /* 0x0000000802027825 */ /* 0x001fca00078e0204 */
[----:B------:R-:W-:Y:S01]  /*12f0*/  STG.E.64 desc[UR4][R2.64], R6 ;  /* 0x0000000602007986 */ /* 0x000fe2000c101b04 */
[----:B------:R-:W-:Y:S05]  /*1300*/  EXIT ;  /* 0x000000000000794d */ /* 0x000fea0003800000 */
        .weak           $__internal_0_$__cuda_sm3x_div_rn_noftz_f32_slowpath
        .type           $__internal_0_$__cuda_sm3x_div_rn_noftz_f32_slowpath,@function
        .size           $__internal_0_$__cuda_sm3x_div_rn_noftz_f32_slowpath,(.L_x_28 - $__internal_0_$__cuda_sm3x_div_rn_noftz_f32_slowpath)
$__internal_0_$__cuda_sm3x_div_rn_noftz_f32_slowpath:
[----:B------:R-:W-:Y:S01]  /*1310*/  SHF.R.U32.HI R17, RZ, 0x17, R20 ;  /* 0x00000017ff117819 */ /* 0x000fe20000011614 */
[----:B------:R-:W-:Y:S01]  /*1320*/  BSSY.RECONVERGENT B2, `(.L_x_16) ;  /* 0x0000063000027945 */ /* 0x000fe20003800200 */
[----:B------:R-:W-:Y:S02]  /*1330*/  SHF.R.U32.HI R0, RZ, 0x17, R3 ;  /* 0x00000017ff007819 */ /* 0x000fe40000011603 */
[----:B------:R-:W-:Y:S02]  /*1340*/  LOP3.LUT R17, R17, 0xff, RZ, 0xc0, !PT ;  /* 0x000000ff11117812 */ /* 0x000fe400078ec0ff */
[----:B------:R-:W-:Y:S02]  /*1350*/  LOP3.LUT R22, R0, 0xff, RZ, 0xc0, !PT ;  /* 0x000000ff00167812 */ /* 0x000fe400078ec0ff */
[----:B------:R-:W-:-:S03]  /*1360*/  IADD3 R23, PT, PT, R17, -0x1, RZ ;  /* 0xffffffff11177810 */ /* 0x000fc60007ffe0ff */
[----:B------:R-:W-:Y:S01]  /*1370*/  VIADD R21, R22, 0xffffffff ;  /* 0xffffffff16157836 */ /* 0x000fe20000000000 */
[----:B------:R-:W-:-:S04]  /*1380*/  ISETP.GT.U32.AND P2, PT, R23, 0xfd, PT ;  /* 0x000000fd1700780c */ /* 0x000fc80003f44070 */
[----:B------:R-:W-:-:S13]  /*1390*/  ISETP.GT.U32.OR P2, PT, R21, 0xfd, P2 ;  /* 0x000000fd1500780c */ /* 0x000fda0001744470 */
[----:B------:R-:W-:Y:S01]  /*13a0*/  @!P2 MOV R19, RZ ;  /* 0x000000ff0013a202 */ /* 0x000fe20000000f00 */
[----:B------:R-:W-:Y:S06]  /*13b0*/  @!P2 BRA `(.L_x_17) ;  /* 0x000000000060a947 */ /* 0x000fec0003800000 */
[----:B------:R-:W-:Y:S02]  /*13c0*/  FSETP.GTU.FTZ.AND P2, PT, |R3|, +INF , PT ;  /* 0x7f8000000300780b */ /* 0x000fe40003f5c200 */
[----:B------:R-:W-:Y:S02]  /*13d0*/  FSETP.GTU.FTZ.AND P3, PT, |R20|, +INF , PT ;  /* 0x7f8000001400780b */ /* 0x000fe40003f7c200 */
[----:B------:R-:W-:Y:S02]  /*13e0*/  MOV R0, R20 ;  /* 0x0000001400007202 */ /* 0x000fe40000000f00 */
[----:B------:R-:W-:-:S13]  /*13f0*/  PLOP3.LUT P2, PT, P2, P3, PT, 0xf8, 0x8f ;  /* 0x00000000008f781c */ /* 0x000fda0001747f70 */
[----:B------:R-:W-:Y:S05]  /*1400*/  @P2 BRA `(.L_x_18) ;  /* 0x00000004004c2947 */ /* 0x000fea0003800000 */
[----:B------:R-:W-:-:S13]  /*1410*/  LOP3.LUT P2, RZ, R20, 0x7fffffff, R3, 0xc8, !PT ;  /* 0x7fffffff14ff7812 */ /* 0x000fda000784c803 */
[----:B------:R-:W-:Y:S05]  /*1420*/  @!P2 BRA `(.L_x_19) ;  /* 0x00000004003ca947 */ /* 0x000fea0003800000 */
[C---:B------:R-:W-:Y:S02]  /*1430*/  FSETP.NEU.FTZ.AND P4, PT, |R3|.reuse, +INF , PT ;  /* 0x7f8000000300780b */ /* 0x040fe40003f9d200 */
[----:B------:R-:W-:Y:S02]  /*1440*/  FSETP.NEU.FTZ.AND P3, PT, |R0|, +INF , PT ;  /* 0x7f8000000000780b */ /* 0x000fe40003f7d200 */
[----:B------:R-:W-:-:S11]  /*1450*/  FSETP.NEU.FTZ.AND P2, PT, |R3|, +INF , PT ;  /* 0x7f8000000300780b */ /* 0x000fd60003f5d200 */
[----:B------:R-:W-:Y:S05]  /*1460*/  @!P3 BRA !P4, `(.L_x_19) ;  /* 0x00000004002cb947 */ /* 0x000fea0006000000 */
[----:B------:R-:W-:-:S04]  /*1470*/  LOP3.LUT P4, RZ, R3, 0x7fffffff, RZ, 0xc0, !PT ;  /* 0x7fffffff03ff7812 */ /* 0x000fc8000788c0ff */
[----:B------:R-:W-:-:S13]  /*1480*/  PLOP3.LUT P3, PT, P3, P4, PT, 0x2f, 0xf2 ;  /* 0x0000000000f2781c */ /* 0x000fda0001f68577 */
[----:B------:R-:W-:Y:S05]  /*1490*/  @P3 BRA `(.L_x_20) ;  /* 0x0000000400183947 */ /* 0x000fea0003800000 */
[----:B------:R-:W-:-:S04]  /*14a0*/  LOP3.LUT P3, RZ, R20, 0x7fffffff, RZ, 0xc0, !PT ;  /* 0x7fffffff14ff7812 */ /* 0x000fc8000786c0ff */
[----:B------:R-:W-:-:S13]  /*14b0*/  PLOP3.LUT P2, PT, P2, P3, PT, 0x2f, 0xf2 ;  /* 0x0000000000f2781c */ /* 0x000fda0001746577 */
[----:B------:R-:W-:Y:S05]  /*14c0*/  @P2 BRA `(.L_x_21) ;  /* 0x0000000400002947 */ /* 0x000fea0003800000 */
[----:B------:R-:W-:Y:S02]  /*14d0*/  ISETP.GE.AND P2, PT, R21, RZ, PT ;  /* 0x000000ff1500720c */ /* 0x000fe40003f46270 */
[----:B------:R-:W-:-:S11]  /*14e0*/  ISETP.GE.AND P3, PT, R23, RZ, PT ;  /* 0x000000ff1700720c */ /* 0x000fd60003f66270 */
[----:B------:R-:W-:Y:S01]  /*14f0*/  @P2 MOV R19, RZ ;  /* 0x000000ff00132202 */ /* 0x000fe20000000f00 */
[----:B------:R-:W-:Y:S01]  /*1500*/  @!P2 FFMA R3, R3, 1.84467440737095516160e+19, RZ ;  /* 0x5f8000000303a823 */ /* 0x000fe200000000ff */
[----:B------:R-:W-:Y:S01]  /*1510*/  @!P2 MOV R19, 0xffffffc0 ;  /* 0xffffffc00013a802 */ /* 0x000fe20000000f00 */
[----:B------:R-:W-:-:S03]  /*1520*/  @!P3 FFMA R20, R0, 1.84467440737095516160e+19, RZ ;  /* 0x5f8000000014b823 */ /* 0x000fc600000000ff */
[----:B------:R-:W-:-:S07]  /*1530*/  @!P3 IADD3 R19, PT, PT, R19, 0x40, RZ ;  /* 0x000000401313b810 */ /* 0x000fce0007ffe0ff */
.L_x_17:
[----:B------:R-:W-:Y:S01]  /*1540*/  LEA R21, R17, 0xc0800000, 0x17 ;  /* 0xc080000011157811 */ /* 0x000fe200078eb8ff */
[----:B------:R-:W-:Y:S01]  /*1550*/  BSSY.RECONVERGENT B3, `(.L_x_22) ;  /* 0x0000036000037945 */ /* 0x000fe20003800200 */
[----:B------:R-:W-:Y:S02]  /*1560*/  IADD3 R22, PT, PT, R22, -0x7f, RZ ;  /* 0xffffff8116167810 */ /* 0x000fe40007ffe0ff */
[----:B------:R-:W-:-:S03]  /*1570*/  IADD3 R23, PT, PT, -R21, R20, RZ ;  /* 0x0000001415177210 */ /* 0x000fc60007ffe1ff */
[C---:B------:R-:W-:Y:S01]  /*1580*/  IMAD R0, R22.reuse, -0x800000, R3 ;  /* 0xff80000016007824 */ /* 0x040fe200078e0203 */
[----:B------:R-:W0:Y:S01]  /*1590*/  MUFU.RCP R20, R23 ;  /* 0x0000001700147308 */ /* 0x000e220000001000 */
[----:B------:R-:W-:Y:S01]  /*15a0*/  FADD.FTZ R21, -R23, -RZ ;  /* 0x800000ff17157221 */ /* 0x000fe20000010100 */
[----:B------:R-:W-:-:S05]  /*15b0*/  IADD3 R22, PT, PT, R22, 0x7f, -R17 ;  /* 0x0000007f16167810 */ /* 0x000fca0007ffe811 */
[----:B------:R-:W-:Y:S02]  /*15c0*/  IMAD.IADD R22, R22, 0x1, R19 ;  /* 0x0000000116167824 */ /* 0x000fe400078e0213 */
[----:B0-----:R-:W-:-:S04]  /*15d0*/  FFMA R25, R20, R21, 1 ;  /* 0x3f80000014197423 */ /* 0x001fc80000000015 */
[----:B------:R-:W-:-:S04]  /*15e0*/  FFMA R3, R20, R25, R20 ;  /* 0x0000001914037223 */ /* 0x000fc80000000014 */
[----:B------:R-:W-:-:S04]  /*15f0*/  FFMA R20, R0, R3, RZ ;  /* 0x0000000300147223 */ /* 0x000fc800000000ff */
[----:B------:R-:W-:-:S04]  /*1600*/  FFMA R24, R21, R20, R0 ;  /* 0x0000001415187223 */ /* 0x000fc80000000000 */
[----:B------:R-:W-:-:S04]  /*1610*/  FFMA R20, R3, R24, R20 ;  /* 0x0000001803147223 */ /* 0x000fc80000000014 */
[----:B------:R-:W-:-:S04]  /*1620*/  FFMA R21, R21, R20, R0 ;  /* 0x0000001415157223 */ /* 0x000fc80000000000 */
[----:B------:R-:W-:-:S05]  /*1630*/  FFMA R0, R3, R21, R20 ;  /* 0x0000001503007223 */ /* 0x000fca0000000014 */
[----:B------:R-:W-:-:S04]  /*1640*/  SHF.R.U32.HI R17, RZ, 0x17, R0 ;  /* 0x00000017ff117819 */ /* 0x000fc80000011600 */
[----:B------:R-:W-:-:S04]  /*1650*/  LOP3.LUT R17, R17, 0xff, RZ, 0xc0, !PT ;  /* 0x000000ff11117812 */ /* 0x000fc800078ec0ff */
[----:B------:R-:W-:-:S04]  /*1660*/  IADD3 R23, PT, PT, R17, R22, RZ ;  /* 0x0000001611177210 */ /* 0x000fc80007ffe0ff */
[----:B------:R-:W-:-:S04]  /*1670*/  IADD3 R17, PT, PT, R23, -0x1, RZ ;  /* 0xffffffff17117810 */ /* 0x000fc80007ffe0ff */
[----:B------:R-:W-:-:S13]  /*1680*/  ISETP.GE.U32.AND P2, PT, R17, 0xfe, PT ;  /* 0x000000fe1100780c */ /* 0x000fda0003f46070 */
[----:B------:R-:W-:Y:S05]  /*1690*/  @!P2 BRA `(.L_x_23) ;  /* 0x000000000080a947 */ /* 0x000fea0003800000 */
[----:B------:R-:W-:-:S13]  /*16a0*/  ISETP.GT.AND P2, PT, R23, 0xfe, PT ;  /* 0x000000fe1700780c */ /* 0x000fda0003f44270 */
[----:B------:R-:W-:Y:S05]  /*16b0*/  @P2 BRA `(.L_x_24) ;  /* 0x00000000006c2947 */ /* 0x000fea0003800000 */
[----:B------:R-:W-:-:S13]  /*16c0*/  ISETP.GE.AND P2, PT, R23, 0x1, PT ;  /* 0x000000011700780c */ /* 0x000fda0003f46270 */
[----:B------:R-:W-:Y:S05]  /*16d0*/  @P2 BRA `(.L_x_25) ;  /* 0x0000000000742947 */ /* 0x000fea0003800000 */
[----:B------:R-:W-:Y:S02]  /*16e0*/  ISETP.GE.AND P2, PT, R23, -0x18, PT ;  /* 0xffffffe81700780c */ /* 0x000fe40003f46270 */
[----:B------:R-:W-:-:S11]  /*16f0*/  LOP3.LUT R0, R0, 0x80000000, RZ, 0xc0, !PT ;  /* 0x8000000000007812 */ /* 0x000fd600078ec0ff */
[----:B------:R-:W-:Y:S05]  /*1700*/  @!P2 BRA `(.L_x_25) ;  /* 0x000000000068a947 */ /* 0x000fea0003800000 */
[-CC-:B------:R-:W-:Y:S01]  /*1710*/  FFMA.RZ R17, R3, R21.reuse, R20.reuse ;  /* 0x0000001503117223 */ /* 0x180fe2000000c014 */
[C---:B------:R-:W-:Y:S02]  /*1720*/  IADD3 R22, PT, PT, R23.reuse, 0x20, RZ ;  /* 0x0000002017167810 */ /* 0x040fe40007ffe0ff */
[----:B------:R-:W-:Y:S02]  /*1730*/  ISETP.NE.AND P4, PT, R23, RZ, PT ;  /* 0x000000ff1700720c */ /* 0x000fe40003f85270 */
[----:B------:R-:W-:Y:S01]  /*1740*/  LOP3.LUT R19, R17, 0x7fffff, RZ, 0xc0, !PT ;  /* 0x007fffff11137812 */ /* 0x000fe200078ec0ff */
[CCC-:B------:R-:W-:Y:S01]  /*1750*/  FFMA.RP R17, R3.reuse, R21.reuse, R20.reuse ;  /* 0x0000001503117223 */ /* 0x1c0fe20000008014 */
[----:B------:R-:W-:Y:S01]  /*1760*/  FFMA.RM R20, R3, R21, R20 ;  /* 0x0000001503147223 */ /* 0x000fe20000004014 */
[----:B------:R-:W-:Y:S02]  /*1770*/  ISETP.NE.AND P3, PT, R23, RZ, PT ;  /* 0x000000ff1700720c */ /* 0x000fe40003f65270 */
[----:B------:R-:W-:-:S02]  /*1780*/  LOP3.LUT R19, R19, 0x800000, RZ, 0xfc, !PT ;  /* 0x0080000013137812 */ /* 0x000fc400078efcff */
[----:B------:R-:W-:Y:S02]  /*1790*/  IADD3 R3, PT, PT, -R23, RZ, RZ ;  /* 0x000000ff17037210 */ /* 0x000fe40007ffe1ff */
[----:B------:R-:W-:Y:S02]  /*17a0*/  SHF.L.U32 R22, R19, R22, RZ ;  /* 0x0000001613167219 */ /* 0x000fe400000006ff */
[----:B------:R-:W-:Y:S02]  /*17b0*/  FSETP.NEU.FTZ.AND P2, PT, R17, R20, PT ;  /* 0x000000141100720b */ /* 0x000fe40003f5d000 */
[----:B------:R-:W-:Y:S02]  /*17c0*/  SEL R20, R3, RZ, P4 ;  /* 0x000000ff03147207 */ /* 0x000fe40002000000 */
[----:B------:R-:W-:Y:S02]  /*17d0*/  ISETP.NE.AND P3, PT, R22, RZ, P3 ;  /* 0x000000ff1600720c */ /* 0x000fe40001f65270 */
[----:B------:R-:W-:-:S02]  /*17e0*/  SHF.R.U32.HI R20, RZ, R20, R19 ;  /* 0x00000014ff147219 */ /* 0x000fc40000011613 */
[----:B------:R-:W-:Y:S02]  /*17f0*/  PLOP3.LUT P2, PT, P2, P3, PT, 0xf8, 0x8f ;  /* 0x00000000008f781c */ /* 0x000fe40001747f70 */
[----:B------:R-:W-:Y:S02]  /*1800*/  SHF.R.U32.HI R22, RZ, 0x1, R20 ;  /* 0x00000001ff167819 */ /* 0x000fe40000011614 */
[----:B------:R-:W-:-:S04]  /*1810*/  SEL R3, RZ, 0x1, !P2 ;  /* 0x00000001ff037807 */ /* 0x000fc80005000000 */
[----:B------:R-:W-:-:S04]  /*1820*/  LOP3.LUT R3, R3, 0x1, R22, 0xf8, !PT ;  /* 0x0000000103037812 */ /* 0x000fc800078ef816 */
[----:B------:R-:W-:-:S04]  /*1830*/  LOP3.LUT R3, R3, R20, RZ, 0xc0, !PT ;  /* 0x0000001403037212 */ /* 0x000fc800078ec0ff */
[----:B------:R-:W-:-:S04]  /*1840*/  IADD3 R3, PT, PT, R22, R3, RZ ;  /* 0x0000000316037210 */ /* 0x000fc80007ffe0ff */
[----:B------:R-:W-:Y:S01]  /*1850*/  LOP3.LUT R0, R3, R0, RZ, 0xfc, !PT ;  /* 0x0000000003007212 */ /* 0x000fe200078efcff */
[----:B------:R-:W-:Y:S06]  /*1860*/  BRA `(.L_x_25) ;  /* 0x0000000000107947 */ /* 0x000fec0003800000 */
.L_x_24:
[----:B------:R-:W-:-:S04]  /*1870*/  LOP3.LUT R0, R0, 0x80000000, RZ, 0xc0, !PT ;  /* 0x8000000000007812 */ /* 0x000fc800078ec0ff */
[----:B------:R-:W-:Y:S01]  /*1880*/  LOP3.LUT R0, R0, 0x7f800000, RZ, 0xfc, !PT ;  /* 0x7f80000000007812 */ /* 0x000fe200078efcff */
[----:B------:R-:W-:Y:S06]  /*1890*/  BRA `(.L_x_25) ;  /* 0x0000000000047947 */ /* 0x000fec0003800000 */
.L_x_23:
[----:B------:R-:W-:-:S07]  /*18a0*/  LEA R0, R22, R0, 0x17 ;  /* 0x0000000016007211 */ /* 0x000fce00078eb8ff */
.L_x_25:
[----:B------:R-:W-:Y:S05]  /*18b0*/  BSYNC.RECONVERGENT B3 ;  /* 0x0000000000037941 */ /* 0x000fea0003800200 */
.L_x_22:
[----:B------:R-:W-:Y:S05]  /*18c0*/  BRA `(.L_x_26) ;  /* 0x0000000000207947 */ /* 0x000fea0003800000 */
.L_x_21:
[----:B------:R-:W-:-:S04]  /*18d0*/  LOP3.LUT R0, R20, 0x80000000, R3, 0x48, !PT ;  /* 0x8000000014007812 */ /* 0x000fc800078e4803 */
[----:B------:R-:W-:Y:S01]  /*18e0*/  LOP3.LUT R0, R0, 0x7f800000, RZ, 0xfc, !PT ;  /* 0x7f80000000007812 */ /* 0x000fe200078efcff */
[----:B------:R-:W-:Y:S06]  /*18f0*/  BRA `(.L_x_26) ;  /* 0x0000000000147947 */ /* 0x000fec0003800000 */
.L_x_20:
[----:B------:R-:W-:Y:S01]  /*1900*/  LOP3.LUT R0, R20, 0x80000000, R3, 0x48, !PT ;  /* 0x8000000014007812 */ /* 0x000fe200078e4803 */
[----:B------:R-:W-:Y:S06]  /*1910*/  BRA `(.L_x_26) ;  /* 0x00000000000c7947 */ /* 0x000fec0003800000 */
.L_x_19:
[----:B------:R-:W0:Y:S01]  /*1920*/  MUFU.RSQ R0, -QNAN ;  /* 0xffc0000000007908 */ /* 0x000e220000001400 */
[----:B------:R-:W-:Y:S05]  /*1930*/  BRA `(.L_x_26) ;  /* 0x0000000000047947 */ /* 0x000fea0003800000 */
.L_x_18:
[----:B------:R-:W-:-:S07]  /*1940*/  FADD.FTZ R0, R3, R0 ;  /* 0x0000000003007221 */ /* 0x000fce0000010000 */
.L_x_26:
[----:B------:R-:W-:Y:S05]  /*1950*/  BSYNC.RECONVERGENT B2 ;  /* 0x0000000000027941 */ /* 0x000fea0003800200 */
.L_x_16:
[----:B------:R-:W-:-:S04]  /*1960*/  HFMA2 R19, -RZ, RZ, 0, 0 ;  /* 0x00000000ff137431 */ /* 0x000fc800000001ff */
[----:B0-----:R-:W-:Y:S05]  /*1970*/  RET.REL.NODEC R18 `(_Z12besselKernelPKdPdi) ;  /* 0xffffffe412a07950 */ /* 0x001fea0003c3ffff */
.L_x_27:
[----:B------:R-:W-:-:S00]  /*1980*/  BRA `(.L_x_27) ;  /* 0xfffffffc00fc7947 */ /* 0x000fc0000383ffff */
[----:B------:R-:W-:-:S00]  /*1990*/  NOP ;  /* 0x0000000000007918 */ /* 0x000fc00000000000 */
        /* <DEDUP_REMOVED lines=14> */
.L_x_28:


//--------------------- .nv.shared.reserved.0     --------------------------
	.section	.nv.shared.reserved.0,"aw",@nobits
	.weak		__nv_reservedSMEM_offset_0_alias
	.size		__nv_reservedSMEM_offset_0_alias, 0, 64
	.other		__nv_reservedSMEM_offset_0_alias,@"STO_CUDA_RESERVED_SHARED STV_DEFAULT"
__nv_reservedSMEM_offset_0_alias:
	.zero		0
	.zero		64


//--------------------- .nv.constant0._Z12besselKernelPKdPdi --------------------------
	.section	.nv.constant0._Z12besselKernelPKdPdi,"a",@progbits
	.sectionflags	@""
	.align	4
.nv.constant0._Z12besselKernelPKdPdi:
	.zero		916


//--------------------- SYMBOLS --------------------------

	.type		.nv.reservedSmem.offset0,@object
	.size		.nv.reservedSmem.offset0,0x4
